//
// Generated by NVIDIA NVVM Compiler
//
// Compiler Build ID: CL-36424714
// Cuda compilation tools, release 13.0, V13.0.88
// Based on NVVM 20.0.0
//

.version 9.0
.target sm_100
.address_size 64

	// .globl	_Z35voxel_pooling_train_backward_kerneliiiiiiiiPKiPKfS2_PfS3_S2_

.visible .entry _Z35voxel_pooling_train_backward_kerneliiiiiiiiPKiPKfS2_PfS3_S2_(
	.param .u32 _Z35voxel_pooling_train_backward_kerneliiiiiiiiPKiPKfS2_PfS3_S2__param_0,
	.param .u32 _Z35voxel_pooling_train_backward_kerneliiiiiiiiPKiPKfS2_PfS3_S2__param_1,
	.param .u32 _Z35voxel_pooling_train_backward_kerneliiiiiiiiPKiPKfS2_PfS3_S2__param_2,
	.param .u32 _Z35voxel_pooling_train_backward_kerneliiiiiiiiPKiPKfS2_PfS3_S2__param_3,
	.param .u32 _Z35voxel_pooling_train_backward_kerneliiiiiiiiPKiPKfS2_PfS3_S2__param_4,
	.param .u32 _Z35voxel_pooling_train_backward_kerneliiiiiiiiPKiPKfS2_PfS3_S2__param_5,
	.param .u32 _Z35voxel_pooling_train_backward_kerneliiiiiiiiPKiPKfS2_PfS3_S2__param_6,
	.param .u32 _Z35voxel_pooling_train_backward_kerneliiiiiiiiPKiPKfS2_PfS3_S2__param_7,
	.param .u64 .ptr .align 1 _Z35voxel_pooling_train_backward_kerneliiiiiiiiPKiPKfS2_PfS3_S2__param_8,
	.param .u64 .ptr .align 1 _Z35voxel_pooling_train_backward_kerneliiiiiiiiPKiPKfS2_PfS3_S2__param_9,
	.param .u64 .ptr .align 1 _Z35voxel_pooling_train_backward_kerneliiiiiiiiPKiPKfS2_PfS3_S2__param_10,
	.param .u64 .ptr .align 1 _Z35voxel_pooling_train_backward_kerneliiiiiiiiPKiPKfS2_PfS3_S2__param_11,
	.param .u64 .ptr .align 1 _Z35voxel_pooling_train_backward_kerneliiiiiiiiPKiPKfS2_PfS3_S2__param_12,
	.param .u64 .ptr .align 1 _Z35voxel_pooling_train_backward_kerneliiiiiiiiPKiPKfS2_PfS3_S2__param_13
)
{
	.reg .pred 	%p<24>;
	.reg .b32 	%r<65>;
	.reg .b32 	%f<121>;
	.reg .b64 	%rd<69>;

	ld.param.u32 	%r34, [_Z35voxel_pooling_train_backward_kerneliiiiiiiiPKiPKfS2_PfS3_S2__param_0];
	ld.param.u32 	%r27, [_Z35voxel_pooling_train_backward_kerneliiiiiiiiPKiPKfS2_PfS3_S2__param_1];
	ld.param.u32 	%r28, [_Z35voxel_pooling_train_backward_kerneliiiiiiiiPKiPKfS2_PfS3_S2__param_2];
	ld.param.u32 	%r29, [_Z35voxel_pooling_train_backward_kerneliiiiiiiiPKiPKfS2_PfS3_S2__param_3];
	ld.param.u32 	%r30, [_Z35voxel_pooling_train_backward_kerneliiiiiiiiPKiPKfS2_PfS3_S2__param_4];
	ld.param.u32 	%r31, [_Z35voxel_pooling_train_backward_kerneliiiiiiiiPKiPKfS2_PfS3_S2__param_5];
	ld.param.u32 	%r32, [_Z35voxel_pooling_train_backward_kerneliiiiiiiiPKiPKfS2_PfS3_S2__param_6];
	ld.param.u32 	%r33, [_Z35voxel_pooling_train_backward_kerneliiiiiiiiPKiPKfS2_PfS3_S2__param_7];
	ld.param.u64 	%rd6, [_Z35voxel_pooling_train_backward_kerneliiiiiiiiPKiPKfS2_PfS3_S2__param_8];
	ld.param.u64 	%rd11, [_Z35voxel_pooling_train_backward_kerneliiiiiiiiPKiPKfS2_PfS3_S2__param_9];
	ld.param.u64 	%rd7, [_Z35voxel_pooling_train_backward_kerneliiiiiiiiPKiPKfS2_PfS3_S2__param_10];
	ld.param.u64 	%rd9, [_Z35voxel_pooling_train_backward_kerneliiiiiiiiPKiPKfS2_PfS3_S2__param_12];
	cvta.to.global.u64 	%rd1, %rd11;
	mov.u32 	%r35, %ctaid.x;
	mov.u32 	%r36, %tid.x;
	mov.u32 	%r37, %ntid.x;
	mad.lo.s32 	%r1, %r35, %r37, %r36;
	mul.lo.s32 	%r38, %r27, %r34;
	setp.ge.s32 	%p1, %r1, %r38;
	@%p1 bra 	$L__BB0_14;
	cvta.to.global.u64 	%rd12, %rd6;
	div.s32 	%r2, %r1, %r27;
	mul.lo.s32 	%r39, %r2, %r27;
	sub.s32 	%r3, %r1, %r39;
	rem.s32 	%r4, %r3, %r28;
	mul.lo.s32 	%r40, %r1, 3;
	mul.wide.s32 	%rd13, %r40, 4;
	add.s64 	%rd14, %rd12, %rd13;
	ld.global.u32 	%r5, [%rd14];
	ld.global.u32 	%r6, [%rd14+4];
	ld.global.u32 	%r7, [%rd14+8];
	setp.lt.s32 	%p2, %r5, 0;
	setp.ge.s32 	%p3, %r5, %r30;
	or.pred  	%p4, %p2, %p3;
	setp.lt.s32 	%p5, %r6, 0;
	setp.ge.s32 	%p6, %r6, %r31;
	or.pred  	%p7, %p5, %p6;
	or.pred  	%p9, %p4, %p7;
	setp.lt.s32 	%p10, %r7, 0;
	setp.ge.s32 	%p11, %r7, %r32;
	or.pred  	%p12, %p10, %p11;
	or.pred  	%p14, %p9, %p12;
	@%p14 bra 	$L__BB0_14;
	mad.lo.s32 	%r41, %r2, %r32, %r7;
	mad.lo.s32 	%r42, %r41, %r31, %r6;
	mad.lo.s32 	%r8, %r42, %r30, %r5;
	setp.lt.s32 	%p15, %r29, 1;
	@%p15 bra 	$L__BB0_14;
	mul.lo.s32 	%r9, %r2, %r29;
	mul.lo.s32 	%r10, %r8, %r29;
	div.s32 	%r44, %r3, %r28;
	mad.lo.s32 	%r45, %r2, %r33, %r44;
	mad.lo.s32 	%r46, %r45, %r28, %r4;
	cvta.to.global.u64 	%rd15, %rd7;
	mul.wide.s32 	%rd16, %r46, 4;
	add.s64 	%rd2, %rd15, %rd16;
	cvta.to.global.u64 	%rd17, %rd9;
	add.s64 	%rd3, %rd17, %rd16;
	setp.lt.u32 	%p16, %r29, 8;
	mov.b32 	%r63, 0;
	@%p16 bra 	$L__BB0_6;
	and.b32  	%r47, %r29, 2147483640;
	neg.s32 	%r61, %r47;
	mad.lo.s32 	%r60, %r9, %r28, %r4;
	mul.wide.s32 	%rd25, %r28, 4;
	mov.u32 	%r59, %r10;
$L__BB0_5:
	.pragma "nounroll";
	ld.param.u64 	%rd67, [_Z35voxel_pooling_train_backward_kerneliiiiiiiiPKiPKfS2_PfS3_S2__param_13];
	ld.param.u64 	%rd65, [_Z35voxel_pooling_train_backward_kerneliiiiiiiiPKiPKfS2_PfS3_S2__param_11];
	and.b32  	%r63, %r29, 2147483640;
	mul.wide.s32 	%rd18, %r59, 4;
	cvta.to.global.u64 	%rd19, %rd67;
	add.s64 	%rd20, %rd19, %rd18;
	cvta.to.global.u64 	%rd21, %rd65;
	mul.wide.s32 	%rd22, %r60, 4;
	add.s64 	%rd23, %rd21, %rd22;
	ld.global.f32 	%f1, [%rd20];
	ld.global.f32 	%f2, [%rd2];
	mul.f32 	%f3, %f1, %f2;
	atom.global.add.f32 	%f4, [%rd23], %f3;
	ld.global.f32 	%f5, [%rd20];
	add.s64 	%rd24, %rd1, %rd22;
	ld.global.f32 	%f6, [%rd24];
	mul.f32 	%f7, %f5, %f6;
	atom.global.add.f32 	%f8, [%rd3], %f7;
	add.s64 	%rd26, %rd23, %rd25;
	ld.global.f32 	%f9, [%rd20+4];
	ld.global.f32 	%f10, [%rd2];
	mul.f32 	%f11, %f9, %f10;
	atom.global.add.f32 	%f12, [%rd26], %f11;
	ld.global.f32 	%f13, [%rd20+4];
	add.s64 	%rd27, %rd24, %rd25;
	ld.global.f32 	%f14, [%rd27];
	mul.f32 	%f15, %f13, %f14;
	atom.global.add.f32 	%f16, [%rd3], %f15;
	add.s64 	%rd28, %rd26, %rd25;
	ld.global.f32 	%f17, [%rd20+8];
	ld.global.f32 	%f18, [%rd2];
	mul.f32 	%f19, %f17, %f18;
	atom.global.add.f32 	%f20, [%rd28], %f19;
	ld.global.f32 	%f21, [%rd20+8];
	add.s64 	%rd29, %rd27, %rd25;
	ld.global.f32 	%f22, [%rd29];
	mul.f32 	%f23, %f21, %f22;
	atom.global.add.f32 	%f24, [%rd3], %f23;
	add.s64 	%rd30, %rd28, %rd25;
	ld.global.f32 	%f25, [%rd20+12];
	ld.global.f32 	%f26, [%rd2];
	mul.f32 	%f27, %f25, %f26;
	atom.global.add.f32 	%f28, [%rd30], %f27;
	ld.global.f32 	%f29, [%rd20+12];
	add.s64 	%rd31, %rd29, %rd25;
	ld.global.f32 	%f30, [%rd31];
	mul.f32 	%f31, %f29, %f30;
	atom.global.add.f32 	%f32, [%rd3], %f31;
	add.s64 	%rd32, %rd30, %rd25;
	ld.global.f32 	%f33, [%rd20+16];
	ld.global.f32 	%f34, [%rd2];
	mul.f32 	%f35, %f33, %f34;
	atom.global.add.f32 	%f36, [%rd32], %f35;
	ld.global.f32 	%f37, [%rd20+16];
	add.s64 	%rd33, %rd31, %rd25;
	ld.global.f32 	%f38, [%rd33];
	mul.f32 	%f39, %f37, %f38;
	atom.global.add.f32 	%f40, [%rd3], %f39;
	add.s64 	%rd34, %rd32, %rd25;
	ld.global.f32 	%f41, [%rd20+20];
	ld.global.f32 	%f42, [%rd2];
	mul.f32 	%f43, %f41, %f42;
	atom.global.add.f32 	%f44, [%rd34], %f43;
	ld.global.f32 	%f45, [%rd20+20];
	add.s64 	%rd35, %rd33, %rd25;
	ld.global.f32 	%f46, [%rd35];
	mul.f32 	%f47, %f45, %f46;
	atom.global.add.f32 	%f48, [%rd3], %f47;
	add.s64 	%rd36, %rd34, %rd25;
	ld.global.f32 	%f49, [%rd20+24];
	ld.global.f32 	%f50, [%rd2];
	mul.f32 	%f51, %f49, %f50;
	atom.global.add.f32 	%f52, [%rd36], %f51;
	ld.global.f32 	%f53, [%rd20+24];
	add.s64 	%rd37, %rd35, %rd25;
	ld.global.f32 	%f54, [%rd37];
	mul.f32 	%f55, %f53, %f54;
	atom.global.add.f32 	%f56, [%rd3], %f55;
	add.s64 	%rd38, %rd36, %rd25;
	ld.global.f32 	%f57, [%rd20+28];
	ld.global.f32 	%f58, [%rd2];
	mul.f32 	%f59, %f57, %f58;
	atom.global.add.f32 	%f60, [%rd38], %f59;
	ld.global.f32 	%f61, [%rd20+28];
	add.s64 	%rd39, %rd37, %rd25;
	ld.global.f32 	%f62, [%rd39];
	mul.f32 	%f63, %f61, %f62;
	atom.global.add.f32 	%f64, [%rd3], %f63;
	add.s32 	%r61, %r61, 8;
	shl.b32 	%r48, %r28, 3;
	add.s32 	%r60, %r60, %r48;
	add.s32 	%r59, %r59, 8;
	setp.ne.s32 	%p17, %r61, 0;
	@%p17 bra 	$L__BB0_5;
$L__BB0_6:
	and.b32  	%r21, %r29, 7;
	setp.eq.s32 	%p18, %r21, 0;
	@%p18 bra 	$L__BB0_14;
	ld.param.u64 	%rd68, [_Z35voxel_pooling_train_backward_kerneliiiiiiiiPKiPKfS2_PfS3_S2__param_13];
	ld.param.u64 	%rd66, [_Z35voxel_pooling_train_backward_kerneliiiiiiiiPKiPKfS2_PfS3_S2__param_11];
	cvta.to.global.u64 	%rd4, %rd66;
	cvta.to.global.u64 	%rd5, %rd68;
	and.b32  	%r22, %r29, 3;
	setp.lt.u32 	%p19, %r21, 4;
	@%p19 bra 	$L__BB0_9;
	add.s32 	%r49, %r63, %r9;
	mad.lo.s32 	%r50, %r49, %r28, %r4;
	mul.wide.s32 	%rd40, %r50, 4;
	add.s64 	%rd41, %rd4, %rd40;
	add.s32 	%r51, %r63, %r10;
	mul.wide.s32 	%rd42, %r51, 4;
	add.s64 	%rd43, %rd5, %rd42;
	ld.global.f32 	%f65, [%rd43];
	ld.global.f32 	%f66, [%rd2];
	mul.f32 	%f67, %f65, %f66;
	atom.global.add.f32 	%f68, [%rd41], %f67;
	ld.global.f32 	%f69, [%rd43];
	add.s64 	%rd44, %rd1, %rd40;
	ld.global.f32 	%f70, [%rd44];
	mul.f32 	%f71, %f69, %f70;
	atom.global.add.f32 	%f72, [%rd3], %f71;
	mul.wide.s32 	%rd45, %r28, 4;
	add.s64 	%rd46, %rd41, %rd45;
	ld.global.f32 	%f73, [%rd43+4];
	ld.global.f32 	%f74, [%rd2];
	mul.f32 	%f75, %f73, %f74;
	atom.global.add.f32 	%f76, [%rd46], %f75;
	ld.global.f32 	%f77, [%rd43+4];
	add.s64 	%rd47, %rd44, %rd45;
	ld.global.f32 	%f78, [%rd47];
	mul.f32 	%f79, %f77, %f78;
	atom.global.add.f32 	%f80, [%rd3], %f79;
	add.s64 	%rd48, %rd46, %rd45;
	ld.global.f32 	%f81, [%rd43+8];
	ld.global.f32 	%f82, [%rd2];
	mul.f32 	%f83, %f81, %f82;
	atom.global.add.f32 	%f84, [%rd48], %f83;
	ld.global.f32 	%f85, [%rd43+8];
	add.s64 	%rd49, %rd47, %rd45;
	ld.global.f32 	%f86, [%rd49];
	mul.f32 	%f87, %f85, %f86;
	atom.global.add.f32 	%f88, [%rd3], %f87;
	add.s64 	%rd50, %rd48, %rd45;
	ld.global.f32 	%f89, [%rd43+12];
	ld.global.f32 	%f90, [%rd2];
	mul.f32 	%f91, %f89, %f90;
	atom.global.add.f32 	%f92, [%rd50], %f91;
	ld.global.f32 	%f93, [%rd43+12];
	add.s64 	%rd51, %rd49, %rd45;
	ld.global.f32 	%f94, [%rd51];
	mul.f32 	%f95, %f93, %f94;
	atom.global.add.f32 	%f96, [%rd3], %f95;
	add.s32 	%r63, %r63, 4;
$L__BB0_9:
	setp.eq.s32 	%p20, %r22, 0;
	@%p20 bra 	$L__BB0_14;
	setp.eq.s32 	%p21, %r22, 1;
	@%p21 bra 	$L__BB0_12;
	add.s32 	%r52, %r63, %r9;
	mad.lo.s32 	%r53, %r52, %r28, %r4;
	mul.wide.s32 	%rd52, %r53, 4;
	add.s64 	%rd53, %rd4, %rd52;
	add.s32 	%r54, %r63, %r10;
	mul.wide.s32 	%rd54, %r54, 4;
	add.s64 	%rd55, %rd5, %rd54;
	ld.global.f32 	%f97, [%rd55];
	ld.global.f32 	%f98, [%rd2];
	mul.f32 	%f99, %f97, %f98;
	atom.global.add.f32 	%f100, [%rd53], %f99;
	ld.global.f32 	%f101, [%rd55];
	add.s64 	%rd56, %rd1, %rd52;
	ld.global.f32 	%f102, [%rd56];
	mul.f32 	%f103, %f101, %f102;
	atom.global.add.f32 	%f104, [%rd3], %f103;
	mul.wide.s32 	%rd57, %r28, 4;
	add.s64 	%rd58, %rd53, %rd57;
	ld.global.f32 	%f105, [%rd55+4];
	ld.global.f32 	%f106, [%rd2];
	mul.f32 	%f107, %f105, %f106;
	atom.global.add.f32 	%f108, [%rd58], %f107;
	ld.global.f32 	%f109, [%rd55+4];
	add.s64 	%rd59, %rd56, %rd57;
	ld.global.f32 	%f110, [%rd59];
	mul.f32 	%f111, %f109, %f110;
	atom.global.add.f32 	%f112, [%rd3], %f111;
	add.s32 	%r63, %r63, 2;
$L__BB0_12:
	and.b32  	%r55, %r29, 1;
	setp.eq.b32 	%p22, %r55, 1;
	not.pred 	%p23, %p22;
	@%p23 bra 	$L__BB0_14;
	add.s32 	%r56, %r63, %r9;
	mad.lo.s32 	%r57, %r56, %r28, %r4;
	mul.wide.s32 	%rd60, %r57, 4;
	add.s64 	%rd61, %rd4, %rd60;
	add.s32 	%r58, %r63, %r10;
	mul.wide.s32 	%rd62, %r58, 4;
	add.s64 	%rd63, %rd5, %rd62;
	ld.global.f32 	%f113, [%rd63];
	ld.global.f32 	%f114, [%rd2];
	mul.f32 	%f115, %f113, %f114;
	atom.global.add.f32 	%f116, [%rd61], %f115;
	ld.global.f32 	%f117, [%rd63];
	add.s64 	%rd64, %rd1, %rd60;
	ld.global.f32 	%f118, [%rd64];
	mul.f32 	%f119, %f117, %f118;
	atom.global.add.f32 	%f120, [%rd3], %f119;
$L__BB0_14:
	ret;

}
	// .globl	_Z34voxel_pooling_train_forward_kernelIfEviiiiiiiiPKiPKT_S4_PS2_
.visible .entry _Z34voxel_pooling_train_forward_kernelIfEviiiiiiiiPKiPKT_S4_PS2_(
	.param .u32 _Z34voxel_pooling_train_forward_kernelIfEviiiiiiiiPKiPKT_S4_PS2__param_0,
	.param .u32 _Z34voxel_pooling_train_forward_kernelIfEviiiiiiiiPKiPKT_S4_PS2__param_1,
	.param .u32 _Z34voxel_pooling_train_forward_kernelIfEviiiiiiiiPKiPKT_S4_PS2__param_2,
	.param .u32 _Z34voxel_pooling_train_forward_kernelIfEviiiiiiiiPKiPKT_S4_PS2__param_3,
	.param .u32 _Z34voxel_pooling_train_forward_kernelIfEviiiiiiiiPKiPKT_S4_PS2__param_4,
	.param .u32 _Z34voxel_pooling_train_forward_kernelIfEviiiiiiiiPKiPKT_S4_PS2__param_5,
	.param .u32 _Z34voxel_pooling_train_forward_kernelIfEviiiiiiiiPKiPKT_S4_PS2__param_6,
	.param .u32 _Z34voxel_pooling_train_forward_kernelIfEviiiiiiiiPKiPKT_S4_PS2__param_7,
	.param .u64 .ptr .align 1 _Z34voxel_pooling_train_forward_kernelIfEviiiiiiiiPKiPKT_S4_PS2__param_8,
	.param .u64 .ptr .align 1 _Z34voxel_pooling_train_forward_kernelIfEviiiiiiiiPKiPKT_S4_PS2__param_9,
	.param .u64 .ptr .align 1 _Z34voxel_pooling_train_forward_kernelIfEviiiiiiiiPKiPKT_S4_PS2__param_10,
	.param .u64 .ptr .align 1 _Z34voxel_pooling_train_forward_kernelIfEviiiiiiiiPKiPKT_S4_PS2__param_11
)
{
	.reg .pred 	%p<24>;
	.reg .b32 	%r<65>;
	.reg .b32 	%f<61>;
	.reg .b64 	%rd<43>;

	ld.param.u32 	%r34, [_Z34voxel_pooling_train_forward_kernelIfEviiiiiiiiPKiPKT_S4_PS2__param_0];
	ld.param.u32 	%r27, [_Z34voxel_pooling_train_forward_kernelIfEviiiiiiiiPKiPKT_S4_PS2__param_1];
	ld.param.u32 	%r28, [_Z34voxel_pooling_train_forward_kernelIfEviiiiiiiiPKiPKT_S4_PS2__param_2];
	ld.param.u32 	%r29, [_Z34voxel_pooling_train_forward_kernelIfEviiiiiiiiPKiPKT_S4_PS2__param_3];
	ld.param.u32 	%r30, [_Z34voxel_pooling_train_forward_kernelIfEviiiiiiiiPKiPKT_S4_PS2__param_4];
	ld.param.u32 	%r31, [_Z34voxel_pooling_train_forward_kernelIfEviiiiiiiiPKiPKT_S4_PS2__param_5];
	ld.param.u32 	%r32, [_Z34voxel_pooling_train_forward_kernelIfEviiiiiiiiPKiPKT_S4_PS2__param_6];
	ld.param.u32 	%r33, [_Z34voxel_pooling_train_forward_kernelIfEviiiiiiiiPKiPKT_S4_PS2__param_7];
	ld.param.u64 	%rd4, [_Z34voxel_pooling_train_forward_kernelIfEviiiiiiiiPKiPKT_S4_PS2__param_8];
	ld.param.u64 	%rd6, [_Z34voxel_pooling_train_forward_kernelIfEviiiiiiiiPKiPKT_S4_PS2__param_9];
	ld.param.u64 	%rd5, [_Z34voxel_pooling_train_forward_kernelIfEviiiiiiiiPKiPKT_S4_PS2__param_10];
	ld.param.u64 	%rd7, [_Z34voxel_pooling_train_forward_kernelIfEviiiiiiiiPKiPKT_S4_PS2__param_11];
	cvta.to.global.u64 	%rd1, %rd7;
	cvta.to.global.u64 	%rd2, %rd6;
	mov.u32 	%r35, %ctaid.x;
	mov.u32 	%r36, %tid.x;
	mov.u32 	%r37, %ntid.x;
	mad.lo.s32 	%r1, %r35, %r37, %r36;
	mul.lo.s32 	%r38, %r27, %r34;
	setp.ge.s32 	%p1, %r1, %r38;
	@%p1 bra 	$L__BB1_14;
	cvta.to.global.u64 	%rd8, %rd4;
	div.s32 	%r2, %r1, %r27;
	mul.lo.s32 	%r39, %r2, %r27;
	sub.s32 	%r3, %r1, %r39;
	rem.s32 	%r4, %r3, %r28;
	mul.lo.s32 	%r40, %r1, 3;
	mul.wide.s32 	%rd9, %r40, 4;
	add.s64 	%rd10, %rd8, %rd9;
	ld.global.u32 	%r5, [%rd10];
	ld.global.u32 	%r6, [%rd10+4];
	ld.global.u32 	%r7, [%rd10+8];
	setp.lt.s32 	%p2, %r5, 0;
	setp.ge.s32 	%p3, %r5, %r30;
	or.pred  	%p4, %p2, %p3;
	setp.lt.s32 	%p5, %r6, 0;
	setp.ge.s32 	%p6, %r6, %r31;
	or.pred  	%p7, %p5, %p6;
	or.pred  	%p9, %p4, %p7;
	setp.lt.s32 	%p10, %r7, 0;
	setp.ge.s32 	%p11, %r7, %r32;
	or.pred  	%p12, %p10, %p11;
	or.pred  	%p14, %p9, %p12;
	@%p14 bra 	$L__BB1_14;
	mad.lo.s32 	%r41, %r2, %r32, %r7;
	mad.lo.s32 	%r42, %r41, %r31, %r6;
	mad.lo.s32 	%r8, %r42, %r30, %r5;
	setp.lt.s32 	%p15, %r29, 1;
	@%p15 bra 	$L__BB1_14;
	mul.lo.s32 	%r9, %r8, %r29;
	mul.lo.s32 	%r10, %r2, %r29;
	div.s32 	%r44, %r3, %r28;
	mad.lo.s32 	%r45, %r2, %r33, %r44;
	mad.lo.s32 	%r46, %r45, %r28, %r4;
	cvta.to.global.u64 	%rd11, %rd5;
	mul.wide.s32 	%rd12, %r46, 4;
	add.s64 	%rd3, %rd11, %rd12;
	and.b32  	%r11, %r29, 7;
	setp.lt.u32 	%p16, %r29, 8;
	mov.b32 	%r63, 0;
	@%p16 bra 	$L__BB1_6;
	and.b32  	%r63, %r29, 2147483640;
	neg.s32 	%r61, %r63;
	mad.lo.s32 	%r60, %r10, %r28, %r4;
	mul.wide.s32 	%rd17, %r28, 4;
	mov.u32 	%r59, %r9;
$L__BB1_5:
	.pragma "nounroll";
	mul.wide.s32 	%rd13, %r59, 4;
	add.s64 	%rd14, %rd1, %rd13;
	mul.wide.s32 	%rd15, %r60, 4;
	add.s64 	%rd16, %rd2, %rd15;
	ld.global.f32 	%f1, [%rd16];
	ld.global.f32 	%f2, [%rd3];
	mul.f32 	%f3, %f1, %f2;
	atom.global.add.f32 	%f4, [%rd14], %f3;
	add.s64 	%rd18, %rd16, %rd17;
	ld.global.f32 	%f5, [%rd18];
	ld.global.f32 	%f6, [%rd3];
	mul.f32 	%f7, %f5, %f6;
	atom.global.add.f32 	%f8, [%rd14+4], %f7;
	add.s64 	%rd19, %rd18, %rd17;
	ld.global.f32 	%f9, [%rd19];
	ld.global.f32 	%f10, [%rd3];
	mul.f32 	%f11, %f9, %f10;
	atom.global.add.f32 	%f12, [%rd14+8], %f11;
	add.s64 	%rd20, %rd19, %rd17;
	ld.global.f32 	%f13, [%rd20];
	ld.global.f32 	%f14, [%rd3];
	mul.f32 	%f15, %f13, %f14;
	atom.global.add.f32 	%f16, [%rd14+12], %f15;
	add.s64 	%rd21, %rd20, %rd17;
	ld.global.f32 	%f17, [%rd21];
	ld.global.f32 	%f18, [%rd3];
	mul.f32 	%f19, %f17, %f18;
	atom.global.add.f32 	%f20, [%rd14+16], %f19;
	add.s64 	%rd22, %rd21, %rd17;
	ld.global.f32 	%f21, [%rd22];
	ld.global.f32 	%f22, [%rd3];
	mul.f32 	%f23, %f21, %f22;
	atom.global.add.f32 	%f24, [%rd14+20], %f23;
	add.s64 	%rd23, %rd22, %rd17;
	ld.global.f32 	%f25, [%rd23];
	ld.global.f32 	%f26, [%rd3];
	mul.f32 	%f27, %f25, %f26;
	atom.global.add.f32 	%f28, [%rd14+24], %f27;
	add.s64 	%rd24, %rd23, %rd17;
	ld.global.f32 	%f29, [%rd24];
	ld.global.f32 	%f30, [%rd3];
	mul.f32 	%f31, %f29, %f30;
	atom.global.add.f32 	%f32, [%rd14+28], %f31;
	add.s32 	%r61, %r61, 8;
	shl.b32 	%r48, %r28, 3;
	add.s32 	%r60, %r60, %r48;
	add.s32 	%r59, %r59, 8;
	setp.ne.s32 	%p17, %r61, 0;
	@%p17 bra 	$L__BB1_5;
$L__BB1_6:
	setp.eq.s32 	%p18, %r11, 0;
	@%p18 bra 	$L__BB1_14;
	and.b32  	%r22, %r29, 3;
	setp.lt.u32 	%p19, %r11, 4;
	@%p19 bra 	$L__BB1_9;
	add.s32 	%r49, %r63, %r9;
	mul.wide.s32 	%rd25, %r49, 4;
	add.s64 	%rd26, %rd1, %rd25;
	add.s32 	%r50, %r63, %r10;
	mad.lo.s32 	%r51, %r50, %r28, %r4;
	mul.wide.s32 	%rd27, %r51, 4;
	add.s64 	%rd28, %rd2, %rd27;
	ld.global.f32 	%f33, [%rd28];
	ld.global.f32 	%f34, [%rd3];
	mul.f32 	%f35, %f33, %f34;
	atom.global.add.f32 	%f36, [%rd26], %f35;
	mul.wide.s32 	%rd29, %r28, 4;
	add.s64 	%rd30, %rd28, %rd29;
	ld.global.f32 	%f37, [%rd30];
	ld.global.f32 	%f38, [%rd3];
	mul.f32 	%f39, %f37, %f38;
	atom.global.add.f32 	%f40, [%rd26+4], %f39;
	add.s64 	%rd31, %rd30, %rd29;
	ld.global.f32 	%f41, [%rd31];
	ld.global.f32 	%f42, [%rd3];
	mul.f32 	%f43, %f41, %f42;
	atom.global.add.f32 	%f44, [%rd26+8], %f43;
	add.s64 	%rd32, %rd31, %rd29;
	ld.global.f32 	%f45, [%rd32];
	ld.global.f32 	%f46, [%rd3];
	mul.f32 	%f47, %f45, %f46;
	atom.global.add.f32 	%f48, [%rd26+12], %f47;
	add.s32 	%r63, %r63, 4;
$L__BB1_9:
	setp.eq.s32 	%p20, %r22, 0;
	@%p20 bra 	$L__BB1_14;
	setp.eq.s32 	%p21, %r22, 1;
	@%p21 bra 	$L__BB1_12;
	add.s32 	%r52, %r63, %r9;
	mul.wide.s32 	%rd33, %r52, 4;
	add.s64 	%rd34, %rd1, %rd33;
	add.s32 	%r53, %r63, %r10;
	mad.lo.s32 	%r54, %r53, %r28, %r4;
	mul.wide.s32 	%rd35, %r54, 4;
	add.s64 	%rd36, %rd2, %rd35;
	ld.global.f32 	%f49, [%rd36];
	ld.global.f32 	%f50, [%rd3];
	mul.f32 	%f51, %f49, %f50;
	atom.global.add.f32 	%f52, [%rd34], %f51;
	mul.wide.s32 	%rd37, %r28, 4;
	add.s64 	%rd38, %rd36, %rd37;
	ld.global.f32 	%f53, [%rd38];
	ld.global.f32 	%f54, [%rd3];
	mul.f32 	%f55, %f53, %f54;
	atom.global.add.f32 	%f56, [%rd34+4], %f55;
	add.s32 	%r63, %r63, 2;
$L__BB1_12:
	and.b32  	%r55, %r29, 1;
	setp.eq.b32 	%p22, %r55, 1;
	not.pred 	%p23, %p22;
	@%p23 bra 	$L__BB1_14;
	add.s32 	%r56, %r63, %r9;
	mul.wide.s32 	%rd39, %r56, 4;
	add.s64 	%rd40, %rd1, %rd39;
	add.s32 	%r57, %r63, %r10;
	mad.lo.s32 	%r58, %r57, %r28, %r4;
	mul.wide.s32 	%rd41, %r58, 4;
	add.s64 	%rd42, %rd2, %rd41;
	ld.global.f32 	%f57, [%rd42];
	ld.global.f32 	%f58, [%rd3];
	mul.f32 	%f59, %f57, %f58;
	atom.global.add.f32 	%f60, [%rd40], %f59;
$L__BB1_14:
	ret;

}


// ===== COMPILED SASS (sm_100) =====

	.target	sm_100

	.elftype	@"ET_EXEC"


//--------------------- .note.nv.tkinfo           --------------------------
	.section	.note.nv.tkinfo,"",@"SHT_NOTE"
	.sectionflags	@"SHF_NOTE_NV_TKINFO"
	.tkinfo
        /*0018*/ 	.word	0x00000002
        /*0030*/ 	.string	""
        /*0030*/ 	.string	"ptxas"
        /*0030*/ 	.string	"Cuda compilation tools, release 13.0, V13.0.88"
        /*0030*/ 	.string	"Build cuda_13.0.r13.0/compiler.36424714_0"
        /*0030*/ 	.string	"-arch sm_100 -m 64 "



//--------------------- .note.nv.cuinfo           --------------------------
	.section	.note.nv.cuinfo,"",@"SHT_NOTE"
	.sectionflags	@"SHF_NOTE_NV_CUINFO"
        /*0018*/ 	.short	0x0002
        /*001a*/ 	.short	0x0064
        /*001c*/ 	.short	0x0082
	.zero		2


//--------------------- .nv.info                  --------------------------
	.section	.nv.info,"",@"SHT_CUDA_INFO"
	.align	4


	//----- nvinfo : EIATTR_REGCOUNT
	.align		4
        /*0000*/ 	.byte	0x04, 0x2f
        /*0002*/ 	.short	(.L_1 - .L_0)
	.align		4
.L_0:
        /*0004*/ 	.word	index@(_Z35voxel_pooling_train_backward_kerneliiiiiiiiPKiPKfS2_PfS3_S2_)
        /*0008*/ 	.word	0x00000020


	//----- nvinfo : EIATTR_FRAME_SIZE
	.align		4
.L_1:
        /*000c*/ 	.byte	0x04, 0x11
        /*000e*/ 	.short	(.L_3 - .L_2)
	.align		4
.L_2:
        /*0010*/ 	.word	index@(_Z35voxel_pooling_train_backward_kerneliiiiiiiiPKiPKfS2_PfS3_S2_)
        /*0014*/ 	.word	0x00000000


	//----- nvinfo : EIATTR_REGCOUNT
	.align		4
.L_3:
        /*0018*/ 	.byte	0x04, 0x2f
        /*001a*/ 	.short	(.L_5 - .L_4)
	.align		4
.L_4:
        /*001c*/ 	.word	index@(_Z34voxel_pooling_train_forward_kernelIfEviiiiiiiiPKiPKT_S4_PS2_)
        /*0020*/ 	.word	0x0000001c


	//----- nvinfo : EIATTR_FRAME_SIZE
	.align		4
.L_5:
        /*0024*/ 	.byte	0x04, 0x11
        /*0026*/ 	.short	(.L_7 - .L_6)
	.align		4
.L_6:
        /*0028*/ 	.word	index@(_Z34voxel_pooling_train_forward_kernelIfEviiiiiiiiPKiPKT_S4_PS2_)
        /*002c*/ 	.word	0x00000000


	//----- nvinfo : EIATTR_MIN_STACK_SIZE
	.align		4
.L_7:
        /*0030*/ 	.byte	0x04, 0x12
        /*0032*/ 	.short	(.L_9 - .L_8)
	.align		4
.L_8:
        /*0034*/ 	.word	index@(_Z34voxel_pooling_train_forward_kernelIfEviiiiiiiiPKiPKT_S4_PS2_)
        /*0038*/ 	.word	0x00000000


	//----- nvinfo : EIATTR_MIN_STACK_SIZE
	.align		4
.L_9:
        /*003c*/ 	.byte	0x04, 0x12
        /*003e*/ 	.short	(.L_11 - .L_10)
	.align		4
.L_10:
        /*0040*/ 	.word	index@(_Z35voxel_pooling_train_backward_kerneliiiiiiiiPKiPKfS2_PfS3_S2_)
        /*0044*/ 	.word	0x00000000
.L_11:


//--------------------- .nv.compat                --------------------------
	.section	.nv.compat,"",@"SHT_CUDA_COMPAT_INFO"
	.align	4
        /*0000*/ 	.byte	0x02, 0x09, 0x00, 0x00, 0x02, 0x02, 0x01, 0x00, 0x02, 0x05, 0x05, 0x00, 0x03, 0x07, 0x01, 0x01
        /*0010*/ 	.byte	0x02, 0x03, 0x00, 0x00, 0x02, 0x06, 0x01, 0x00, 0x04, 0x0b, 0x08, 0x00, 0x09, 0x00, 0x00, 0x00
        /*0020*/ 	.byte	0x00, 0x00, 0x00, 0x00


//--------------------- .nv.info._Z34voxel_pooling_train_forward_kernelIfEviiiiiiiiPKiPKT_S4_PS2_ --------------------------
	.section	.nv.info._Z34voxel_pooling_train_forward_kernelIfEviiiiiiiiPKiPKT_S4_PS2_,"",@"SHT_CUDA_INFO"
	.sectionflags	@""
	.align	4


	//----- nvinfo : EIATTR_CUDA_API_VERSION
	.align		4
        /*0000*/ 	.byte	0x04, 0x37
        /*0002*/ 	.short	(.L_13 - .L_12)
.L_12:
        /*0004*/ 	.word	0x00000082


	//----- nvinfo : EIATTR_KPARAM_INFO
	.align		4
.L_13:
        /*0008*/ 	.byte	0x04, 0x17
        /*000a*/ 	.short	(.L_15 - .L_14)
.L_14:
        /*000c*/ 	.word	0x00000000
        /*0010*/ 	.short	0x000b
        /*0012*/ 	.short	0x0038
        /*0014*/ 	.byte	0x00, 0xf5, 0x21, 0x00


	//----- nvinfo : EIATTR_KPARAM_INFO
	.align		4
.L_15:
        /*0018*/ 	.byte	0x04, 0x17
        /*001a*/ 	.short	(.L_17 - .L_16)
.L_16:
        /*001c*/ 	.word	0x00000000
        /*0020*/ 	.short	0x000a
        /*0022*/ 	.short	0x0030
        /*0024*/ 	.byte	0x00, 0xf5, 0x21, 0x00


	//----- nvinfo : EIATTR_KPARAM_INFO
	.align		4
.L_17:
        /*0028*/ 	.byte	0x04, 0x17
        /*002a*/ 	.short	(.L_19 - .L_18)
.L_18:
        /*002c*/ 	.word	0x00000000
        /*0030*/ 	.short	0x0009
        /*0032*/ 	.short	0x0028
        /*0034*/ 	.byte	0x00, 0xf5, 0x21, 0x00


	//----- nvinfo : EIATTR_KPARAM_INFO
	.align		4
.L_19:
        /*0038*/ 	.byte	0x04, 0x17
        /*003a*/ 	.short	(.L_21 - .L_20)
.L_20:
        /*003c*/ 	.word	0x00000000
        /*0040*/ 	.short	0x0008
        /*0042*/ 	.short	0x0020
        /*0044*/ 	.byte	0x00, 0xf5, 0x21, 0x00


	//----- nvinfo : EIATTR_KPARAM_INFO
	.align		4
.L_21:
        /*0048*/ 	.byte	0x04, 0x17
        /*004a*/ 	.short	(.L_23 - .L_22)
.L_22:
        /*004c*/ 	.word	0x00000000
        /*0050*/ 	.short	0x0007
        /*0052*/ 	.short	0x001c
        /*0054*/ 	.byte	0x00, 0xf0, 0x11, 0x00


	//----- nvinfo : EIATTR_KPARAM_INFO
	.align		4
.L_23:
        /*0058*/ 	.byte	0x04, 0x17
        /*005a*/ 	.short	(.L_25 - .L_24)
.L_24:
        /*005c*/ 	.word	0x00000000
        /*0060*/ 	.short	0x0006
        /*0062*/ 	.short	0x0018
        /*0064*/ 	.byte	0x00, 0xf0, 0x11, 0x00


	//----- nvinfo : EIATTR_KPARAM_INFO
	.align		4
.L_25:
        /*0068*/ 	.byte	0x04, 0x17
        /*006a*/ 	.short	(.L_27 - .L_26)
.L_26:
        /*006c*/ 	.word	0x00000000
        /*0070*/ 	.short	0x0005
        /*0072*/ 	.short	0x0014
        /*0074*/ 	.byte	0x00, 0xf0, 0x11, 0x00


	//----- nvinfo : EIATTR_KPARAM_INFO
	.align		4
.L_27:
        /*0078*/ 	.byte	0x04, 0x17
        /*007a*/ 	.short	(.L_29 - .L_28)
.L_28:
        /*007c*/ 	.word	0x00000000
        /*0080*/ 	.short	0x0004
        /*0082*/ 	.short	0x0010
        /*0084*/ 	.byte	0x00, 0xf0, 0x11, 0x00


	//----- nvinfo : EIATTR_KPARAM_INFO
	.align		4
.L_29:
        /*0088*/ 	.byte	0x04, 0x17
        /*008a*/ 	.short	(.L_31 - .L_30)
.L_30:
        /*008c*/ 	.word	0x00000000
        /*0090*/ 	.short	0x0003
        /*0092*/ 	.short	0x000c
        /*0094*/ 	.byte	0x00, 0xf0, 0x11, 0x00


	//----- nvinfo : EIATTR_KPARAM_INFO
	.align		4
.L_31:
        /*0098*/ 	.byte	0x04, 0x17
        /*009a*/ 	.short	(.L_33 - .L_32)
.L_32:
        /*009c*/ 	.word	0x00000000
        /*00a0*/ 	.short	0x0002
        /*00a2*/ 	.short	0x0008
        /*00a4*/ 	.byte	0x00, 0xf0, 0x11, 0x00


	//----- nvinfo : EIATTR_KPARAM_INFO
	.align		4
.L_33:
        /*00a8*/ 	.byte	0x04, 0x17
        /*00aa*/ 	.short	(.L_35 - .L_34)
.L_34:
        /*00ac*/ 	.word	0x00000000
        /*00b0*/ 	.short	0x0001
        /*00b2*/ 	.short	0x0004
        /*00b4*/ 	.byte	0x00, 0xf0, 0x11, 0x00


	//----- nvinfo : EIATTR_KPARAM_INFO
	.align		4
.L_35:
        /*00b8*/ 	.byte	0x04, 0x17
        /*00ba*/ 	.short	(.L_37 - .L_36)
.L_36:
        /*00bc*/ 	.word	0x00000000
        /*00c0*/ 	.short	0x0000
        /*00c2*/ 	.short	0x0000
        /*00c4*/ 	.byte	0x00, 0xf0, 0x11, 0x00


	//----- nvinfo : EIATTR_SPARSE_MMA_MASK
	.align		4
.L_37:
        /*00c8*/ 	.byte	0x03, 0x50
        /*00ca*/ 	.short	0x0000


	//----- nvinfo : EIATTR_MAXREG_COUNT
	.align		4
        /*00cc*/ 	.byte	0x03, 0x1b
        /*00ce*/ 	.short	0x00ff


	//----- nvinfo : EIATTR_MERCURY_ISA_VERSION
	.align		4
        /*00d0*/ 	.byte	0x03, 0x5f
        /*00d2*/ 	.short	0x0101


	//----- nvinfo : EIATTR_VRC_CTA_INIT_COUNT
	.align		4
        /*00d4*/ 	.byte	0x02, 0x4a
	.zero		1
	.zero		1


	//----- nvinfo : EIATTR_EXIT_INSTR_OFFSETS
	.align		4
        /*00d8*/ 	.byte	0x04, 0x1c
        /*00da*/ 	.short	(.L_39 - .L_38)


	//   ....[0]....
.L_38:
        /*00dc*/ 	.word	0x00000080


	//   ....[1]....
        /*00e0*/ 	.word	0x000003e0


	//   ....[2]....
        /*00e4*/ 	.word	0x00000490


	//   ....[3]....
        /*00e8*/ 	.word	0x00000990


	//   ....[4]....
        /*00ec*/ 	.word	0x00000b90


	//   ....[5]....
        /*00f0*/ 	.word	0x00000cf0


	//   ....[6]....
        /*00f4*/ 	.word	0x00000db0


	//----- nvinfo : EIATTR_CBANK_PARAM_SIZE
	.align		4
.L_39:
        /*00f8*/ 	.byte	0x03, 0x19
        /*00fa*/ 	.short	0x0040


	//----- nvinfo : EIATTR_PARAM_CBANK
	.align		4
        /*00fc*/ 	.byte	0x04, 0x0a
        /*00fe*/ 	.short	(.L_41 - .L_40)
	.align		4
.L_40:
        /*0100*/ 	.word	index@(.nv.constant0._Z34voxel_pooling_train_forward_kernelIfEviiiiiiiiPKiPKT_S4_PS2_)
        /*0104*/ 	.short	0x0380
        /*0106*/ 	.short	0x0040


	//----- nvinfo : EIATTR_SW_WAR
	.align		4
.L_41:
        /*0108*/ 	.byte	0x04, 0x36
        /*010a*/ 	.short	(.L_43 - .L_42)
.L_42:
        /*010c*/ 	.word	0x00000008
.L_43:


//--------------------- .nv.info._Z35voxel_pooling_train_backward_kerneliiiiiiiiPKiPKfS2_PfS3_S2_ --------------------------
	.section	.nv.info._Z35voxel_pooling_train_backward_kerneliiiiiiiiPKiPKfS2_PfS3_S2_,"",@"SHT_CUDA_INFO"
	.sectionflags	@""
	.align	4


	//----- nvinfo : EIATTR_CUDA_API_VERSION
	.align		4
        /*0000*/ 	.byte	0x04, 0x37
        /*0002*/ 	.short	(.L_45 - .L_44)
.L_44:
        /*0004*/ 	.word	0x00000082


	//----- nvinfo : EIATTR_KPARAM_INFO
	.align		4
.L_45:
        /*0008*/ 	.byte	0x04, 0x17
        /*000a*/ 	.short	(.L_47 - .L_46)
.L_46:
        /*000c*/ 	.word	0x00000000
        /*0010*/ 	.short	0x000d
        /*0012*/ 	.short	0x0048
        /*0014*/ 	.byte	0x00, 0xf5, 0x21, 0x00


	//----- nvinfo : EIATTR_KPARAM_INFO
	.align		4
.L_47:
        /*0018*/ 	.byte	0x04, 0x17
        /*001a*/ 	.short	(.L_49 - .L_48)
.L_48:
        /*001c*/ 	.word	0x00000000
        /*0020*/ 	.short	0x000c
        /*0022*/ 	.short	0x0040
        /*0024*/ 	.byte	0x00, 0xf5, 0x21, 0x00


	//----- nvinfo : EIATTR_KPARAM_INFO
	.align		4
.L_49:
        /*0028*/ 	.byte	0x04, 0x17
        /*002a*/ 	.short	(.L_51 - .L_50)
.L_50:
        /*002c*/ 	.word	0x00000000
        /*0030*/ 	.short	0x000b
        /*0032*/ 	.short	0x0038
        /*0034*/ 	.byte	0x00, 0xf5, 0x21, 0x00


	//----- nvinfo : EIATTR_KPARAM_INFO
	.align		4
.L_51:
        /*0038*/ 	.byte	0x04, 0x17
        /*003a*/ 	.short	(.L_53 - .L_52)
.L_52:
        /*003c*/ 	.word	0x00000000
        /*0040*/ 	.short	0x000a
        /*0042*/ 	.short	0x0030
        /*0044*/ 	.byte	0x00, 0xf5, 0x21, 0x00


	//----- nvinfo : EIATTR_KPARAM_INFO
	.align		4
.L_53:
        /*0048*/ 	.byte	0x04, 0x17
        /*004a*/ 	.short	(.L_55 - .L_54)
.L_54:
        /*004c*/ 	.word	0x00000000
        /*0050*/ 	.short	0x0009
        /*0052*/ 	.short	0x0028
        /*0054*/ 	.byte	0x00, 0xf5, 0x21, 0x00


	//----- nvinfo : EIATTR_KPARAM_INFO
	.align		4
.L_55:
        /*0058*/ 	.byte	0x04, 0x17
        /*005a*/ 	.short	(.L_57 - .L_56)
.L_56:
        /*005c*/ 	.word	0x00000000
        /*0060*/ 	.short	0x0008
        /*0062*/ 	.short	0x0020
        /*0064*/ 	.byte	0x00, 0xf5, 0x21, 0x00


	//----- nvinfo : EIATTR_KPARAM_INFO
	.align		4
.L_57:
        /*0068*/ 	.byte	0x04, 0x17
        /*006a*/ 	.short	(.L_59 - .L_58)
.L_58:
        /*006c*/ 	.word	0x00000000
        /*0070*/ 	.short	0x0007
        /*0072*/ 	.short	0x001c
        /*0074*/ 	.byte	0x00, 0xf0, 0x11, 0x00


	//----- nvinfo : EIATTR_KPARAM_INFO
	.align		4
.L_59:
        /*0078*/ 	.byte	0x04, 0x17
        /*007a*/ 	.short	(.L_61 - .L_60)
.L_60:
        /*007c*/ 	.word	0x00000000
        /*0080*/ 	.short	0x0006
        /*0082*/ 	.short	0x0018
        /*0084*/ 	.byte	0x00, 0xf0, 0x11, 0x00


	//----- nvinfo : EIATTR_KPARAM_INFO
	.align		4
.L_61:
        /*0088*/ 	.byte	0x04, 0x17
        /*008a*/ 	.short	(.L_63 - .L_62)
.L_62:
        /*008c*/ 	.word	0x00000000
        /*0090*/ 	.short	0x0005
        /*0092*/ 	.short	0x0014
        /*0094*/ 	.byte	0x00, 0xf0, 0x11, 0x00


	//----- nvinfo : EIATTR_KPARAM_INFO
	.align		4
.L_63:
        /*0098*/ 	.byte	0x04, 0x17
        /*009a*/ 	.short	(.L_65 - .L_64)
.L_64:
        /*009c*/ 	.word	0x00000000
        /*00a0*/ 	.short	0x0004
        /*00a2*/ 	.short	0x0010
        /*00a4*/ 	.byte	0x00, 0xf0, 0x11, 0x00


	//----- nvinfo : EIATTR_KPARAM_INFO
	.align		4
.L_65:
        /*00a8*/ 	.byte	0x04, 0x17
        /*00aa*/ 	.short	(.L_67 - .L_66)
.L_66:
        /*00ac*/ 	.word	0x00000000
        /*00b0*/ 	.short	0x0003
        /*00b2*/ 	.short	0x000c
        /*00b4*/ 	.byte	0x00, 0xf0, 0x11, 0x00


	//----- nvinfo : EIATTR_KPARAM_INFO
	.align		4
.L_67:
        /*00b8*/ 	.byte	0x04, 0x17
        /*00ba*/ 	.short	(.L_69 - .L_68)
.L_68:
        /*00bc*/ 	.word	0x00000000
        /*00c0*/ 	.short	0x0002
        /*00c2*/ 	.short	0x0008
        /*00c4*/ 	.byte	0x00, 0xf0, 0x11, 0x00


	//----- nvinfo : EIATTR_KPARAM_INFO
	.align		4
.L_69:
        /*00c8*/ 	.byte	0x04, 0x17
        /*00ca*/ 	.short	(.L_71 - .L_70)
.L_70:
        /*00cc*/ 	.word	0x00000000
        /*00d0*/ 	.short	0x0001
        /*00d2*/ 	.short	0x0004
        /*00d4*/ 	.byte	0x00, 0xf0, 0x11, 0x00


	//----- nvinfo : EIATTR_KPARAM_INFO
	.align		4
.L_71:
        /*00d8*/ 	.byte	0x04, 0x17
        /*00da*/ 	.short	(.L_73 - .L_72)
.L_72:
        /*00dc*/ 	.word	0x00000000
        /*00e0*/ 	.short	0x0000
        /*00e2*/ 	.short	0x0000
        /*00e4*/ 	.byte	0x00, 0xf0, 0x11, 0x00


	//----- nvinfo : EIATTR_SPARSE_MMA_MASK
	.align		4
.L_73:
        /*00e8*/ 	.byte	0x03, 0x50
        /*00ea*/ 	.short	0x0000


	//----- nvinfo : EIATTR_MAXREG_COUNT
	.align		4
        /*00ec*/ 	.byte	0x03, 0x1b
        /*00ee*/ 	.short	0x00ff


	//----- nvinfo : EIATTR_MERCURY_ISA_VERSION
	.align		4
        /*00f0*/ 	.byte	0x03, 0x5f
        /*00f2*/ 	.short	0x0101


	//----- nvinfo : EIATTR_VRC_CTA_INIT_COUNT
	.align		4
        /*00f4*/ 	.byte	0x02, 0x4a
	.zero		1
	.zero		1


	//----- nvinfo : EIATTR_EXIT_INSTR_OFFSETS
	.align		4
        /*00f8*/ 	.byte	0x04, 0x1c
        /*00fa*/ 	.short	(.L_75 - .L_74)


	//   ....[0]....
.L_74:
        /*00fc*/ 	.word	0x00000080


	//   ....[1]....
        /*0100*/ 	.word	0x000003d0


	//   ....[2]....
        /*0104*/ 	.word	0x00000480


	//   ....[3]....
        /*0108*/ 	.word	0x00000c20


	//   ....[4]....
        /*010c*/ 	.word	0x00000f70


	//   ....[5]....
        /*0110*/ 	.word	0x00001180


	//   ....[6]....
        /*0114*/ 	.word	0x000012a0


	//----- nvinfo : EIATTR_CBANK_PARAM_SIZE
	.align		4
.L_75:
        /*0118*/ 	.byte	0x03, 0x19
        /*011a*/ 	.short	0x0050


	//----- nvinfo : EIATTR_PARAM_CBANK
	.align		4
        /*011c*/ 	.byte	0x04, 0x0a
        /*011e*/ 	.short	(.L_77 - .L_76)
	.align		4
.L_76:
        /*0120*/ 	.word	index@(.nv.constant0._Z35voxel_pooling_train_backward_kerneliiiiiiiiPKiPKfS2_PfS3_S2_)
        /*0124*/ 	.short	0x0380
        /*0126*/ 	.short	0x0050


	//----- nvinfo : EIATTR_SW_WAR
	.align		4
.L_77:
        /*0128*/ 	.byte	0x04, 0x36
        /*012a*/ 	.short	(.L_79 - .L_78)
.L_78:
        /*012c*/ 	.word	0x00000008
.L_79:


//--------------------- .nv.callgraph             --------------------------
	.section	.nv.callgraph,"",@"SHT_CUDA_CALLGRAPH"
	.align	4
	.sectionentsize	8
	.align		4
        /*0000*/ 	.word	0x00000000
	.align		4
        /*0004*/ 	.word	0xffffffff
	.align		4
        /*0008*/ 	.word	0x00000000
	.align		4
        /*000c*/ 	.word	0xfffffffe
	.align		4
        /*0010*/ 	.word	0x00000000
	.align		4
        /*0014*/ 	.word	0xfffffffd
	.align		4
        /*0018*/ 	.word	0x00000000
	.align		4
        /*001c*/ 	.word	0xfffffffc


//--------------------- .text._Z34voxel_pooling_train_forward_kernelIfEviiiiiiiiPKiPKT_S4_PS2_ --------------------------
	.section	.text._Z34voxel_pooling_train_forward_kernelIfEviiiiiiiiPKiPKT_S4_PS2_,"ax",@progbits
	.align	128
        .global         _Z34voxel_pooling_train_forward_kernelIfEviiiiiiiiPKiPKT_S4_PS2_
        .type           _Z34voxel_pooling_train_forward_kernelIfEviiiiiiiiPKiPKT_S4_PS2_,@function
        .size           _Z34voxel_pooling_train_forward_kernelIfEviiiiiiiiPKiPKT_S4_PS2_,(.L_x_10 - _Z34voxel_pooling_train_forward_kernelIfEviiiiiiiiPKiPKT_S4_PS2_)
        .other          _Z34voxel_pooling_train_forward_kernelIfEviiiiiiiiPKiPKT_S4_PS2_,@"STO_CUDA_ENTRY STV_DEFAULT"
_Z34voxel_pooling_train_forward_kernelIfEviiiiiiiiPKiPKT_S4_PS2_:
.text._Z34voxel_pooling_train_forward_kernelIfEviiiiiiiiPKiPKT_S4_PS2_:
[----:B------:R-:W-:Y:S01]  /*0000*/  LDC R1, c[0x0][0x37c] ;  /* 0x0000df00ff017b82 */ /* 0x000fe20000000800 */
[----:B------:R-:W0:Y:S07]  /*0010*/  S2R R6, SR_TID.X ;  /* 0x0000000000067919 */ /* 0x000e2e0000002100 */
[----:B------:R-:W0:Y:S08]  /*0020*/  S2UR UR4, SR_CTAID.X ;  /* 0x00000000000479c3 */ /* 0x000e300000002500 */
[----:B------:R-:W0:Y:S08]  /*0030*/  LDC R5, c[0x0][0x360] ;  /* 0x0000d800ff057b82 */ /* 0x000e300000000800 */
[----:B------:R-:W1:Y:S01]  /*0040*/  LDC.64 R2, c[0x0][0x380] ;  /* 0x0000e000ff027b82 */ /* 0x000e620000000a00 */
[----:B0-----:R-:W-:-:S02]  /*0050*/  IMAD R6, R5, UR4, R6 ;  /* 0x0000000405067c24 */ /* 0x001fc4000f8e0206 */
[----:B-1----:R-:W-:-:S05]  /*0060*/  IMAD R5, R3, R2, RZ ;  /* 0x0000000203057224 */ /* 0x002fca00078e02ff */
[----:B------:R-:W-:-:S13]  /*0070*/  ISETP.GE.AND P0, PT, R6, R5, PT ;  /* 0x000000050600720c */ /* 0x000fda0003f06270 */
[----:B------:R-:W-:Y:S05]  /*0080*/  @P0 EXIT ;  /* 0x000000000000094d */ /* 0x000fea0003800000 */
[----:B------:R-:W0:Y:S01]  /*0090*/  LDC.64 R10, c[0x0][0x3a0] ;  /* 0x0000e800ff0a7b82 */ /* 0x000e220000000a00 */
[----:B------:R-:W1:Y:S01]  /*00a0*/  LDCU.64 UR4, c[0x0][0x358] ;  /* 0x00006b00ff0477ac */ /* 0x000e620008000a00 */
[----:B------:R-:W-:Y:S01]  /*00b0*/  IMAD R5, R6, 0x3, RZ ;  /* 0x0000000306057824 */ /* 0x000fe200078e02ff */
[----:B------:R-:W-:-:S05]  /*00c0*/  IABS R14, R3 ;  /* 0x00000003000e7213 */ /* 0x000fca0000000000 */
[----:B------:R-:W2:Y:S01]  /*00d0*/  LDC R0, c[0x0][0x388] ;  /* 0x0000e200ff007b82 */ /* 0x000ea20000000800 */
[----:B------:R-:W-:Y:S01]  /*00e0*/  IABS R9, R6 ;  /* 0x0000000600097213 */ /* 0x000fe20000000000 */
[----:B------:R-:W3:Y:S01]  /*00f0*/  LDCU.64 UR6, c[0x0][0x390] ;  /* 0x00007200ff0677ac */ /* 0x000ee20008000a00 */
[----:B------:R-:W4:Y:S01]  /*0100*/  LDCU UR8, c[0x0][0x398] ;  /* 0x00007300ff0877ac */ /* 0x000f220008000800 */
[----:B0-----:R-:W-:-:S05]  /*0110*/  IMAD.WIDE R10, R5, 0x4, R10 ;  /* 0x00000004050a7825 */ /* 0x001fca00078e020a */
[----:B-1----:R-:W3:Y:S04]  /*0120*/  LDG.E R2, desc[UR4][R10.64] ;  /* 0x000000040a027981 */ /* 0x002ee8000c1e1900 */
[----:B------:R-:W5:Y:S04]  /*0130*/  LDG.E R4, desc[UR4][R10.64+0x4] ;  /* 0x000004040a047981 */ /* 0x000f68000c1e1900 */
[----:B------:R0:W4:Y:S01]  /*0140*/  LDG.E R8, desc[UR4][R10.64+0x8] ;  /* 0x000008040a087981 */ /* 0x000122000c1e1900 */
[----:B------:R-:W1:Y:S08]  /*0150*/  I2F.RP R5, R14 ;  /* 0x0000000e00057306 */ /* 0x000e700000209400 */
[----:B-1----:R-:W1:Y:S02]  /*0160*/  MUFU.RCP R5, R5 ;  /* 0x0000000500057308 */ /* 0x002e640000001000 */
[----:B-1----:R-:W-:-:S02]  /*0170*/  IADD3 R12, PT, PT, R5, 0xffffffe, RZ ;  /* 0x0ffffffe050c7810 */ /* 0x002fc40007ffe0ff */
[----:B--2---:R-:W-:-:S04]  /*0180*/  IABS R5, R0 ;  /* 0x0000000000057213 */ /* 0x004fc80000000000 */
[----:B------:R1:W2:Y:S08]  /*0190*/  F2I.FTZ.U32.TRUNC.NTZ R13, R12 ;  /* 0x0000000c000d7305 */ /* 0x0002b0000021f000 */
[----:B0-----:R-:W0:Y:S01]  /*01a0*/  I2F.RP R10, R5 ;  /* 0x00000005000a7306 */ /* 0x001e220000209400 */
[----:B-1----:R-:W-:Y:S01]  /*01b0*/  HFMA2 R12, -RZ, RZ, 0, 0 ;  /* 0x00000000ff0c7431 */ /* 0x002fe200000001ff */
[----:B--2---:R-:W-:-:S05]  /*01c0*/  IADD3 R7, PT, PT, RZ, -R13, RZ ;  /* 0x8000000dff077210 */ /* 0x004fca0007ffe0ff */
[----:B------:R-:W-:Y:S01]  /*01d0*/  IMAD R7, R7, R14, RZ ;  /* 0x0000000e07077224 */ /* 0x000fe200078e02ff */
[----:B0-----:R-:W0:Y:S03]  /*01e0*/  MUFU.RCP R10, R10 ;  /* 0x0000000a000a7308 */ /* 0x001e260000001000 */
[----:B------:R-:W-:-:S04]  /*01f0*/  IMAD.HI.U32 R13, R13, R7, R12 ;  /* 0x000000070d0d7227 */ /* 0x000fc800078e000c */
[----:B------:R-:W-:-:S04]  /*0200*/  IMAD.MOV.U32 R7, RZ, RZ, R9 ;  /* 0x000000ffff077224 */ /* 0x000fc800078e0009 */
[----:B------:R-:W-:-:S05]  /*0210*/  IMAD.HI.U32 R9, R13, R7, RZ ;  /* 0x000000070d097227 */ /* 0x000fca00078e00ff */
[----:B------:R-:W-:-:S05]  /*0220*/  IADD3 R11, PT, PT, -R9, RZ, RZ ;  /* 0x000000ff090b7210 */ /* 0x000fca0007ffe1ff */
[----:B------:R-:W-:-:S05]  /*0230*/  IMAD R7, R14, R11, R7 ;  /* 0x0000000b0e077224 */ /* 0x000fca00078e0207 */
[----:B------:R-:W-:-:S13]  /*0240*/  ISETP.GT.U32.AND P0, PT, R14, R7, PT ;  /* 0x000000070e00720c */ /* 0x000fda0003f04070 */
[-C--:B------:R-:W-:Y:S02]  /*0250*/  @!P0 IADD3 R7, PT, PT, R7, -R14.reuse, RZ ;  /* 0x8000000e07078210 */ /* 0x080fe40007ffe0ff */
[----:B------:R-:W-:Y:S02]  /*0260*/  @!P0 IADD3 R9, PT, PT, R9, 0x1, RZ ;  /* 0x0000000109098810 */ /* 0x000fe40007ffe0ff */
[----:B------:R-:W-:Y:S02]  /*0270*/  ISETP.GE.U32.AND P1, PT, R7, R14, PT ;  /* 0x0000000e0700720c */ /* 0x000fe40003f26070 */
[----:B------:R-:W-:Y:S02]  /*0280*/  LOP3.LUT R7, R6, R3, RZ, 0x3c, !PT ;  /* 0x0000000306077212 */ /* 0x000fe400078e3cff */
[----:B------:R-:W-:Y:S02]  /*0290*/  ISETP.NE.AND P0, PT, R3, RZ, PT ;  /* 0x000000ff0300720c */ /* 0x000fe40003f05270 */
[----:B------:R-:W-:Y:S01]  /*02a0*/  ISETP.GE.AND P2, PT, R7, RZ, PT ;  /* 0x000000ff0700720c */ /* 0x000fe20003f46270 */
[----:B0-----:R-:W-:-:S06]  /*02b0*/  VIADD R7, R10, 0xffffffe ;  /* 0x0ffffffe0a077836 */ /* 0x001fcc0000000000 */
[----:B------:R-:W-:Y:S01]  /*02c0*/  @P1 IADD3 R9, PT, PT, R9, 0x1, RZ ;  /* 0x0000000109091810 */ /* 0x000fe20007ffe0ff */
[----:B------:R-:W0:Y:S05]  /*02d0*/  F2I.FTZ.U32.TRUNC.NTZ R7, R7 ;  /* 0x0000000700077305 */ /* 0x000e2a000021f000 */
[----:B------:R-:W-:Y:S02]  /*02e0*/  @!P2 IADD3 R9, PT, PT, -R9, RZ, RZ ;  /* 0x000000ff0909a210 */ /* 0x000fe40007ffe1ff */
[----:B------:R-:W-:-:S04]  /*02f0*/  @!P0 LOP3.LUT R9, RZ, R3, RZ, 0x33, !PT ;  /* 0x00000003ff098212 */ /* 0x000fc800078e33ff */
[----:B------:R-:W-:Y:S01]  /*0300*/  IADD3 R10, PT, PT, -R9, RZ, RZ ;  /* 0x000000ff090a7210 */ /* 0x000fe20007ffe1ff */
[----:B0-----:R-:W-:-:S04]  /*0310*/  IMAD.MOV R12, RZ, RZ, -R7 ;  /* 0x000000ffff0c7224 */ /* 0x001fc800078e0a07 */
[----:B------:R-:W-:Y:S01]  /*0320*/  IMAD R11, R3, R10, R6 ;  /* 0x0000000a030b7224 */ /* 0x000fe200078e0206 */
[----:B------:R-:W-:Y:S01]  /*0330*/  MOV R6, RZ ;  /* 0x000000ff00067202 */ /* 0x000fe20000000f00 */
[----:B------:R-:W-:-:S03]  /*0340*/  IMAD R3, R12, R5, RZ ;  /* 0x000000050c037224 */ /* 0x000fc600078e02ff */
[----:B------:R-:W-:Y:S01]  /*0350*/  IABS R10, R11 ;  /* 0x0000000b000a7213 */ /* 0x000fe20000000000 */
[----:B------:R-:W-:Y:S01]  /*0360*/  IMAD.HI.U32 R7, R7, R3, R6 ;  /* 0x0000000307077227 */ /* 0x000fe200078e0006 */
[----:B---3--:R-:W-:Y:S02]  /*0370*/  ISETP.GE.AND P1, PT, R2, UR6, PT ;  /* 0x0000000602007c0c */ /* 0x008fe4000bf26270 */
[----:B-----5:R-:W-:Y:S02]  /*0380*/  ISETP.GE.AND P2, PT, R4, UR7, PT ;  /* 0x0000000704007c0c */ /* 0x020fe4000bf46270 */
[----:B------:R-:W-:Y:S02]  /*0390*/  ISETP.LT.OR P1, PT, R2, RZ, P1 ;  /* 0x000000ff0200720c */ /* 0x000fe40000f21670 */
[----:B----4-:R-:W-:Y:S02]  /*03a0*/  ISETP.GE.AND P0, PT, R8, UR8, PT ;  /* 0x0000000808007c0c */ /* 0x010fe4000bf06270 */
[----:B------:R-:W-:-:S02]  /*03b0*/  ISETP.LT.OR P2, PT, R4, RZ, P2 ;  /* 0x000000ff0400720c */ /* 0x000fc40001741670 */
[----:B------:R-:W-:-:S04]  /*03c0*/  ISETP.LT.OR P0, PT, R8, RZ, P0 ;  /* 0x000000ff0800720c */ /* 0x000fc80000701670 */
[----:B------:R-:W-:-:S13]  /*03d0*/  PLOP3.LUT P0, PT, P0, P1, P2, 0xfe, 0x0 ;  /* 0x000000000000781c */ /* 0x000fda0000703f26 */
[----:B------:R-:W-:Y:S05]  /*03e0*/  @P0 EXIT ;  /* 0x000000000000094d */ /* 0x000fea0003800000 */
[----:B------:R-:W0:Y:S01]  /*03f0*/  LDC R6, c[0x0][0x38c] ;  /* 0x0000e300ff067b82 */ /* 0x000e220000000800 */
[----:B------:R-:W-:-:S05]  /*0400*/  IMAD.HI.U32 R7, R7, R10, RZ ;  /* 0x0000000a07077227 */ /* 0x000fca00078e00ff */
[----:B------:R-:W-:-:S05]  /*0410*/  IADD3 R3, PT, PT, -R7, RZ, RZ ;  /* 0x000000ff07037210 */ /* 0x000fca0007ffe1ff */
[----:B------:R-:W-:Y:S02]  /*0420*/  IMAD R10, R5, R3, R10 ;  /* 0x00000003050a7224 */ /* 0x000fe400078e020a */
[----:B------:R-:W-:-:S03]  /*0430*/  IMAD R3, R9, UR8, R8 ;  /* 0x0000000809037c24 */ /* 0x000fc6000f8e0208 */
[----:B------:R-:W-:Y:S01]  /*0440*/  ISETP.GT.U32.AND P3, PT, R5, R10, PT ;  /* 0x0000000a0500720c */ /* 0x000fe20003f64070 */
[----:B------:R-:W-:-:S04]  /*0450*/  IMAD R3, R3, UR7, R4 ;  /* 0x0000000703037c24 */ /* 0x000fc8000f8e0204 */
[----:B------:R-:W-:Y:S01]  /*0460*/  IMAD R13, R3, UR6, R2 ;  /* 0x00000006030d7c24 */ /* 0x000fe2000f8e0202 */
[----:B0-----:R-:W-:-:S07]  /*0470*/  ISETP.GE.AND P0, PT, R6, 0x1, PT ;  /* 0x000000010600780c */ /* 0x001fce0003f06270 */
[----:B------:R-:W-:-:S06]  /*0480*/  @!P3 IMAD.IADD R10, R10, 0x1, -R5 ;  /* 0x000000010a0ab824 */ /* 0x000fcc00078e0a05 */
[----:B------:R-:W-:Y:S05]  /*0490*/  @!P0 EXIT ;  /* 0x000000000000894d */ /* 0x000fea0003800000 */
[----:B------:R-:W-:Y:S01]  /*04a0*/  ISETP.GE.U32.AND P2, PT, R10, R5, PT ;  /* 0x000000050a00720c */ /* 0x000fe20003f46070 */
[----:B------:R-:W0:Y:S01]  /*04b0*/  LDCU UR6, c[0x0][0x39c] ;  /* 0x00007380ff0677ac */ /* 0x000e220008000800 */
[C---:B------:R-:W-:Y:S02]  /*04c0*/  LOP3.LUT R2, R11.reuse, R0, RZ, 0x3c, !PT ;  /* 0x000000000b027212 */ /* 0x040fe400078e3cff */
[----:B------:R-:W-:Y:S02]  /*04d0*/  ISETP.GE.AND P0, PT, R11, RZ, PT ;  /* 0x000000ff0b00720c */ /* 0x000fe40003f06270 */
[----:B------:R-:W-:Y:S02]  /*04e0*/  ISETP.GE.AND P1, PT, R2, RZ, PT ;  /* 0x000000ff0200720c */ /* 0x000fe40003f26270 */
[----:B------:R-:W-:Y:S01]  /*04f0*/  @!P3 IADD3 R7, PT, PT, R7, 0x1, RZ ;  /* 0x000000010707b810 */ /* 0x000fe20007ffe0ff */
[----:B------:R-:W1:Y:S01]  /*0500*/  LDC.64 R2, c[0x0][0x3b0] ;  /* 0x0000ec00ff027b82 */ /* 0x000e620000000a00 */
[----:B------:R-:W-:-:S02]  /*0510*/  ISETP.GT.U32.AND P3, PT, R5, R10, PT ;  /* 0x0000000a0500720c */ /* 0x000fc40003f64070 */
[----:B------:R-:W-:Y:S02]  /*0520*/  IADD3 R5, PT, PT, R10, -R5, RZ ;  /* 0x800000050a057210 */ /* 0x000fe40007ffe0ff */
[----:B------:R-:W-:Y:S02]  /*0530*/  @P2 IADD3 R7, PT, PT, R7, 0x1, RZ ;  /* 0x0000000107072810 */ /* 0x000fe40007ffe0ff */
[----:B------:R-:W-:Y:S01]  /*0540*/  SEL R5, R5, R10, !P3 ;  /* 0x0000000a05057207 */ /* 0x000fe20005800000 */
[----:B------:R-:W-:Y:S01]  /*0550*/  HFMA2 R10, -RZ, RZ, 0, 0 ;  /* 0x00000000ff0a7431 */ /* 0x000fe200000001ff */
[----:B------:R-:W-:Y:S01]  /*0560*/  ISETP.NE.AND P2, PT, R0, RZ, PT ;  /* 0x000000ff0000720c */ /* 0x000fe20003f45270 */
[----:B------:R-:W-:Y:S01]  /*0570*/  @!P1 IMAD.MOV R7, RZ, RZ, -R7 ;  /* 0x000000ffff079224 */ /* 0x000fe200078e0a07 */
[----:B------:R-:W-:Y:S02]  /*0580*/  LOP3.LUT R4, RZ, R0, RZ, 0x33, !PT ;  /* 0x00000000ff047212 */ /* 0x000fe400078e33ff */
[----:B------:R-:W-:-:S02]  /*0590*/  @!P0 IADD3 R5, PT, PT, -R5, RZ, RZ ;  /* 0x000000ff05058210 */ /* 0x000fc40007ffe1ff */
[----:B------:R-:W-:Y:S02]  /*05a0*/  ISETP.GE.U32.AND P0, PT, R6, 0x8, PT ;  /* 0x000000080600780c */ /* 0x000fe40003f06070 */
[C---:B------:R-:W-:Y:S02]  /*05b0*/  SEL R8, R4.reuse, R7, !P2 ;  /* 0x0000000704087207 */ /* 0x040fe40005000000 */
[----:B------:R-:W-:Y:S02]  /*05c0*/  SEL R7, R4, R5, !P2 ;  /* 0x0000000504077207 */ /* 0x000fe40005000000 */
[----:B------:R-:W-:Y:S01]  /*05d0*/  LOP3.LUT R20, R6, 0x7, RZ, 0xc0, !PT ;  /* 0x0000000706147812 */ /* 0x000fe200078ec0ff */
[C---:B0-----:R-:W-:Y:S02]  /*05e0*/  IMAD R8, R9.reuse, UR6, R8 ;  /* 0x0000000609087c24 */ /* 0x041fe4000f8e0208 */
[----:B------:R-:W-:Y:S01]  /*05f0*/  IMAD R9, R9, R6, RZ ;  /* 0x0000000609097224 */ /* 0x000fe200078e02ff */
[----:B------:R-:W-:Y:S01]  /*0600*/  ISETP.NE.AND P1, PT, R20, RZ, PT ;  /* 0x000000ff1400720c */ /* 0x000fe20003f25270 */
[----:B------:R-:W-:-:S02]  /*0610*/  IMAD R5, R8, R0, R7 ;  /* 0x0000000008057224 */ /* 0x000fc400078e0207 */
[----:B------:R-:W-:Y:S02]  /*0620*/  IMAD R8, R13, R6, RZ ;  /* 0x000000060d087224 */ /* 0x000fe400078e02ff */
[----:B-1----:R-:W-:Y:S01]  /*0630*/  IMAD.WIDE R2, R5, 0x4, R2 ;  /* 0x0000000405027825 */ /* 0x002fe200078e0202 */
[----:B------:R-:W-:Y:S07]  /*0640*/  @!P0 BRA `(.L_x_0) ;  /* 0x0000000000d08947 */ /* 0x000fee0003800000 */
[----:B------:R-:W-:Y:S01]  /*0650*/  LOP3.LUT R10, R6, 0x7ffffff8, RZ, 0xc0, !PT ;  /* 0x7ffffff8060a7812 */ /* 0x000fe200078ec0ff */
[----:B------:R-:W-:Y:S01]  /*0660*/  IMAD R13, R9, R0, R7 ;  /* 0x00000000090d7224 */ /* 0x000fe200078e0207 */
[----:B------:R-:W-:-:S03]  /*0670*/  MOV R11, R8 ;  /* 0x00000008000b7202 */ /* 0x000fc60000000f00 */
[----:B------:R-:W-:-:S07]  /*0680*/  IMAD.MOV R12, RZ, RZ, -R10 ;  /* 0x000000ffff0c7224 */ /* 0x000fce00078e0a0a */
.L_x_1:
[----:B------:R-:W0:Y:S01]  /*0690*/  LDC.64 R14, c[0x0][0x3a8] ;  /* 0x0000ea00ff0e7b82 */ /* 0x000e220000000a00 */
[----:B------:R-:W2:Y:S07]  /*06a0*/  LDG.E R17, desc[UR4][R2.64] ;  /* 0x0000000402117981 */ /* 0x000eae000c1e1900 */
[----:B-1----:R-:W1:Y:S01]  /*06b0*/  LDC.64 R4, c[0x0][0x3b8] ;  /* 0x0000ee00ff047b82 */ /* 0x002e620000000a00 */
[----:B0-----:R-:W-:-:S05]  /*06c0*/  IMAD.WIDE R14, R13, 0x4, R14 ;  /* 0x000000040d0e7825 */ /* 0x001fca00078e020e */
[----:B------:R-:W2:Y:S01]  /*06d0*/  LDG.E R16, desc[UR4][R14.64] ;  /* 0x000000040e107981 */ /* 0x000ea2000c1e1900 */
[----:B-1----:R-:W-:-:S04]  /*06e0*/  IMAD.WIDE R4, R11, 0x4, R4 ;  /* 0x000000040b047825 */ /* 0x002fc800078e0204 */
[----:B--2---:R-:W-:Y:S01]  /*06f0*/  FMUL R21, R16, R17 ;  /* 0x0000001110157220 */ /* 0x004fe20000400000 */
[----:B------:R-:W-:-:S04]  /*0700*/  IMAD.WIDE R16, R0, 0x4, R14 ;  /* 0x0000000400107825 */ /* 0x000fc800078e020e */
[----:B------:R0:W-:Y:S04]  /*0710*/  REDG.E.ADD.F32.FTZ.RN.STRONG.GPU desc[UR4][R4.64], R21 ;  /* 0x00000015040079a6 */ /* 0x0001e8000c12f304 */
[----:B------:R-:W2:Y:S04]  /*0720*/  LDG.E R18, desc[UR4][R16.64] ;  /* 0x0000000410127981 */ /* 0x000ea8000c1e1900 */
[----:B------:R-:W2:Y:S02]  /*0730*/  LDG.E R19, desc[UR4][R2.64] ;  /* 0x0000000402137981 */ /* 0x000ea4000c1e1900 */
        /* <DEDUP_REMOVED lines=8> */
[----:B0-----:R-:W3:Y:S04]  /*07c0*/  LDG.E R21, desc[UR4][R14.64] ;  /* 0x000000040e157981 */ /* 0x001ee8000c1e1900 */
[----:B------:R-:W3:Y:S02]  /*07d0*/  LDG.E R16, desc[UR4][R2.64] ;  /* 0x0000000402107981 */ /* 0x000ee4000c1e1900 */
[----:B---3--:R-:W-:Y:S01]  /*07e0*/  FMUL R21, R21, R16 ;  /* 0x0000001015157220 */ /* 0x008fe20000400000 */
[----:B------:R-:W-:-:S04]  /*07f0*/  IMAD.WIDE R16, R0, 0x4, R14 ;  /* 0x0000000400107825 */ /* 0x000fc800078e020e */
[----:B------:R0:W-:Y:S04]  /*0800*/  REDG.E.ADD.F32.FTZ.RN.STRONG.GPU desc[UR4][R4.64+0xc], R21 ;  /* 0x00000c15040079a6 */ /* 0x0001e8000c12f304 */
[----:B------:R-:W1:Y:S04]  /*0810*/  LDG.E R22, desc[UR4][R16.64] ;  /* 0x0000000410167981 */ /* 0x000e68000c1e1900 */
[----:B------:R-:W1:Y:S02]  /*0820*/  LDG.E R19, desc[UR4][R2.64] ;  /* 0x0000000402137981 */ /* 0x000e64000c1e1900 */
[----:B-1----:R-:W-:Y:S01]  /*0830*/  FMUL R23, R22, R19 ;  /* 0x0000001316177220 */ /* 0x002fe20000400000 */
[----:B------:R-:W-:-:S04]  /*0840*/  IMAD.WIDE R18, R0, 0x4, R16 ;  /* 0x0000000400127825 */ /* 0x000fc800078e0210 */
[----:B------:R1:W-:Y:S04]  /*0850*/  REDG.E.ADD.F32.FTZ.RN.STRONG.GPU desc[UR4][R4.64+0x10], R23 ;  /* 0x00001017040079a6 */ /* 0x0003e8000c12f304 */
[----:B------:R-:W2:Y:S04]  /*0860*/  LDG.E R22, desc[UR4][R18.64] ;  /* 0x0000000412167981 */ /* 0x000ea8000c1e1900 */
[----:B------:R-:W2:Y:S02]  /*0870*/  LDG.E R15, desc[UR4][R2.64] ;  /* 0x00000004020f7981 */ /* 0x000ea4000c1e1900 */
[----:B--2---:R-:W-:Y:S01]  /*0880*/  FMUL R25, R22, R15 ;  /* 0x0000000f16197220 */ /* 0x004fe20000400000 */
[----:B------:R-:W-:-:S04]  /*0890*/  IMAD.WIDE R14, R0, 0x4, R18 ;  /* 0x00000004000e7825 */ /* 0x000fc800078e0212 */
[----:B------:R1:W-:Y:S04]  /*08a0*/  REDG.E.ADD.F32.FTZ.RN.STRONG.GPU desc[UR4][R4.64+0x14], R25 ;  /* 0x00001419040079a6 */ /* 0x0003e8000c12f304 */
[----:B0-----:R-:W2:Y:S04]  /*08b0*/  LDG.E R21, desc[UR4][R14.64] ;  /* 0x000000040e157981 */ /* 0x001ea8000c1e1900 */
[----:B------:R-:W2:Y:S01]  /*08c0*/  LDG.E R16, desc[UR4][R2.64] ;  /* 0x0000000402107981 */ /* 0x000ea2000c1e1900 */
[----:B------:R-:W-:Y:S01]  /*08d0*/  IADD3 R12, PT, PT, R12, 0x8, RZ ;  /* 0x000000080c0c7810 */ /* 0x000fe20007ffe0ff */
[----:B--2---:R-:W-:Y:S01]  /*08e0*/  FMUL R21, R21, R16 ;  /* 0x0000001015157220 */ /* 0x004fe20000400000 */
[----:B------:R-:W-:-:S04]  /*08f0*/  IMAD.WIDE R16, R0, 0x4, R14 ;  /* 0x0000000400107825 */ /* 0x000fc800078e020e */
[----:B------:R1:W-:Y:S04]  /*0900*/  REDG.E.ADD.F32.FTZ.RN.STRONG.GPU desc[UR4][R4.64+0x18], R21 ;  /* 0x00001815040079a6 */ /* 0x0003e8000c12f304 */
[----:B------:R-:W2:Y:S04]  /*0910*/  LDG.E R16, desc[UR4][R16.64] ;  /* 0x0000000410107981 */ /* 0x000ea8000c1e1900 */
[----:B------:R-:W2:Y:S01]  /*0920*/  LDG.E R19, desc[UR4][R2.64] ;  /* 0x0000000402137981 */ /* 0x000ea2000c1e1900 */
[----:B------:R-:W-:Y:S02]  /*0930*/  ISETP.NE.AND P0, PT, R12, RZ, PT ;  /* 0x000000ff0c00720c */ /* 0x000fe40003f05270 */
[----:B------:R-:W-:-:S02]  /*0940*/  LEA R13, R0, R13, 0x3 ;  /* 0x0000000d000d7211 */ /* 0x000fc400078e18ff */
[----:B------:R-:W-:Y:S01]  /*0950*/  IADD3 R11, PT, PT, R11, 0x8, RZ ;  /* 0x000000080b0b7810 */ /* 0x000fe20007ffe0ff */
[----:B--2---:R-:W-:-:S05]  /*0960*/  FMUL R19, R16, R19 ;  /* 0x0000001310137220 */ /* 0x004fca0000400000 */
[----:B------:R1:W-:Y:S03]  /*0970*/  REDG.E.ADD.F32.FTZ.RN.STRONG.GPU desc[UR4][R4.64+0x1c], R19 ;  /* 0x00001c13040079a6 */ /* 0x0003e6000c12f304 */
[----:B------:R-:W-:Y:S05]  /*0980*/  @P0 BRA `(.L_x_1) ;  /* 0xfffffffc00400947 */ /* 0x000fea000383ffff */
.L_x_0:
[----:B------:R-:W-:Y:S05]  /*0990*/  @!P1 EXIT ;  /* 0x000000000000994d */ /* 0x000fea0003800000 */
[----:B------:R-:W-:Y:S02]  /*09a0*/  ISETP.GE.U32.AND P0, PT, R20, 0x4, PT ;  /* 0x000000041400780c */ /* 0x000fe40003f06070 */
[----:B------:R-:W-:-:S04]  /*09b0*/  LOP3.LUT R18, R6, 0x3, RZ, 0xc0, !PT ;  /* 0x0000000306127812 */ /* 0x000fc800078ec0ff */
[----:B------:R-:W-:-:S07]  /*09c0*/  ISETP.NE.AND P1, PT, R18, RZ, PT ;  /* 0x000000ff1200720c */ /* 0x000fce0003f25270 */
[----:B------:R-:W-:Y:S06]  /*09d0*/  @!P0 BRA `(.L_x_2) ;  /* 0x00000000006c8947 */ /* 0x000fec0003800000 */
[----:B------:R-:W0:Y:S01]  /*09e0*/  LDC.64 R12, c[0x0][0x3a8] ;  /* 0x0000ea00ff0c7b82 */ /* 0x000e220000000a00 */
[----:B-1----:R-:W-:Y:S01]  /*09f0*/  IMAD.IADD R4, R9, 0x1, R10 ;  /* 0x0000000109047824 */ /* 0x002fe200078e020a */
[----:B------:R-:W2:Y:S03]  /*0a00*/  LDG.E R15, desc[UR4][R2.64] ;  /* 0x00000004020f7981 */ /* 0x000ea6000c1e1900 */
[----:B------:R-:W-:-:S04]  /*0a10*/  IMAD R5, R4, R0, R7 ;  /* 0x0000000004057224 */ /* 0x000fc800078e0207 */
[----:B0-----:R-:W-:Y:S02]  /*0a20*/  IMAD.WIDE R12, R5, 0x4, R12 ;  /* 0x00000004050c7825 */ /* 0x001fe400078e020c */
[----:B------:R-:W0:Y:S03]  /*0a30*/  LDC.64 R4, c[0x0][0x3b8] ;  /* 0x0000ee00ff047b82 */ /* 0x000e260000000a00 */
[----:B------:R-:W2:Y:S01]  /*0a40*/  LDG.E R14, desc[UR4][R12.64] ;  /* 0x000000040c0e7981 */ /* 0x000ea2000c1e1900 */
[----:B------:R-:W-:-:S05]  /*0a50*/  IADD3 R11, PT, PT, R8, R10, RZ ;  /* 0x0000000a080b7210 */ /* 0x000fca0007ffe0ff */
[----:B0-----:R-:W-:-:S04]  /*0a60*/  IMAD.WIDE R4, R11, 0x4, R4 ;  /* 0x000000040b047825 */ /* 0x001fc800078e0204 */
        /* <DEDUP_REMOVED lines=8> */
[----:B------:R-:W3:Y:S04]  /*0af0*/  LDG.E R12, desc[UR4][R16.64] ;  /* 0x00000004100c7981 */ /* 0x000ee8000c1e1900 */
[----:B------:R-:W3:Y:S02]  /*0b00*/  LDG.E R13, desc[UR4][R2.64] ;  /* 0x00000004020d7981 */ /* 0x000ee4000c1e1900 */
[----:B---3--:R-:W-:Y:S01]  /*0b10*/  FMUL R21, R12, R13 ;  /* 0x0000000d0c157220 */ /* 0x008fe20000400000 */
[----:B------:R-:W-:-:S04]  /*0b20*/  IMAD.WIDE R12, R0, 0x4, R16 ;  /* 0x00000004000c7825 */ /* 0x000fc800078e0210 */
[----:B------:R2:W-:Y:S04]  /*0b30*/  REDG.E.ADD.F32.FTZ.RN.STRONG.GPU desc[UR4][R4.64+0x8], R21 ;  /* 0x00000815040079a6 */ /* 0x0005e8000c12f304 */
[----:B------:R-:W3:Y:S04]  /*0b40*/  LDG.E R12, desc[UR4][R12.64] ;  /* 0x000000040c0c7981 */ /* 0x000ee8000c1e1900 */
[----:B0-----:R-:W3:Y:S02]  /*0b50*/  LDG.E R11, desc[UR4][R2.64] ;  /* 0x00000004020b7981 */ /* 0x001ee4000c1e1900 */
[----:B---3--:R-:W-:-:S05]  /*0b60*/  FMUL R11, R12, R11 ;  /* 0x0000000b0c0b7220 */ /* 0x008fca0000400000 */
[----:B------:R2:W-:Y:S01]  /*0b70*/  REDG.E.ADD.F32.FTZ.RN.STRONG.GPU desc[UR4][R4.64+0xc], R11 ;  /* 0x00000c0b040079a6 */ /* 0x0005e2000c12f304 */
[----:B------:R-:W-:-:S07]  /*0b80*/  IADD3 R10, PT, PT, R10, 0x4, RZ ;  /* 0x000000040a0a7810 */ /* 0x000fce0007ffe0ff */
.L_x_2:
[----:B------:R-:W-:Y:S05]  /*0b90*/  @!P1 EXIT ;  /* 0x000000000000994d */ /* 0x000fea0003800000 */
[----:B------:R-:W-:Y:S02]  /*0ba0*/  ISETP.NE.AND P0, PT, R18, 0x1, PT ;  /* 0x000000011200780c */ /* 0x000fe40003f05270 */
[----:B------:R-:W-:-:S04]  /*0bb0*/  LOP3.LUT R6, R6, 0x1, RZ, 0xc0, !PT ;  /* 0x0000000106067812 */ /* 0x000fc800078ec0ff */
[----:B------:R-:W-:-:S07]  /*0bc0*/  ISETP.NE.U32.AND P1, PT, R6, 0x1, PT ;  /* 0x000000010600780c */ /* 0x000fce0003f25070 */
[----:B------:R-:W-:Y:S06]  /*0bd0*/  @!P0 BRA `(.L_x_3) ;  /* 0x0000000000448947 */ /* 0x000fec0003800000 */
[----:B-12---:R-:W0:Y:S01]  /*0be0*/  LDC.64 R4, c[0x0][0x3a8] ;  /* 0x0000ea00ff047b82 */ /* 0x006e220000000a00 */
[----:B------:R-:W-:Y:S01]  /*0bf0*/  IADD3 R6, PT, PT, R9, R10, RZ ;  /* 0x0000000a09067210 */ /* 0x000fe20007ffe0ff */
[----:B------:R-:W2:Y:S04]  /*0c00*/  LDG.E R11, desc[UR4][R2.64] ;  /* 0x00000004020b7981 */ /* 0x000ea8000c1e1900 */
[----:B------:R-:W-:-:S04]  /*0c10*/  IMAD R13, R6, R0, R7 ;  /* 0x00000000060d7224 */ /* 0x000fc800078e0207 */
[----:B0-----:R-:W-:Y:S02]  /*0c20*/  IMAD.WIDE R12, R13, 0x4, R4 ;  /* 0x000000040d0c7825 */ /* 0x001fe400078e0204 */
[----:B------:R-:W0:Y:S03]  /*0c30*/  LDC.64 R4, c[0x0][0x3b8] ;  /* 0x0000ee00ff047b82 */ /* 0x000e260000000a00 */
[----:B------:R-:W2:Y:S01]  /*0c40*/  LDG.E R6, desc[UR4][R12.64] ;  /* 0x000000040c067981 */ /* 0x000ea2000c1e1900 */
[----:B------:R-:W-:-:S04]  /*0c50*/  IMAD.IADD R15, R8, 0x1, R10 ;  /* 0x00000001080f7824 */ /* 0x000fc800078e020a */
[----:B0-----:R-:W-:-:S04]  /*0c60*/  IMAD.WIDE R4, R15, 0x4, R4 ;  /* 0x000000040f047825 */ /* 0x001fc800078e0204 */
[----:B------:R-:W-:-:S04]  /*0c70*/  IMAD.WIDE R14, R0, 0x4, R12 ;  /* 0x00000004000e7825 */ /* 0x000fc800078e020c */
[----:B--2---:R-:W-:-:S05]  /*0c80*/  FMUL R11, R6, R11 ;  /* 0x0000000b060b7220 */ /* 0x004fca0000400000 */
[----:B------:R0:W-:Y:S04]  /*0c90*/  REDG.E.ADD.F32.FTZ.RN.STRONG.GPU desc[UR4][R4.64], R11 ;  /* 0x0000000b040079a6 */ /* 0x0001e8000c12f304 */
[----:B------:R-:W2:Y:S04]  /*0ca0*/  LDG.E R14, desc[UR4][R14.64] ;  /* 0x000000040e0e7981 */ /* 0x000ea8000c1e1900 */
[----:B------:R-:W2:Y:S02]  /*0cb0*/  LDG.E R17, desc[UR4][R2.64] ;  /* 0x0000000402117981 */ /* 0x000ea4000c1e1900 */
[----:B--2---:R-:W-:-:S05]  /*0cc0*/  FMUL R17, R14, R17 ;  /* 0x000000110e117220 */ /* 0x004fca0000400000 */
[----:B------:R0:W-:Y:S01]  /*0cd0*/  REDG.E.ADD.F32.FTZ.RN.STRONG.GPU desc[UR4][R4.64+0x4], R17 ;  /* 0x00000411040079a6 */ /* 0x0001e2000c12f304 */
[----:B------:R-:W-:-:S07]  /*0ce0*/  IADD3 R10, PT, PT, R10, 0x2, RZ ;  /* 0x000000020a0a7810 */ /* 0x000fce0007ffe0ff */
.L_x_3:
[----:B------:R-:W-:Y:S05]  /*0cf0*/  @P1 EXIT ;  /* 0x000000000000194d */ /* 0x000fea0003800000 */
[----:B012---:R-:W0:Y:S01]  /*0d00*/  LDC.64 R4, c[0x0][0x3a8] ;  /* 0x0000ea00ff047b82 */ /* 0x007e220000000a00 */
[----:B------:R-:W-:Y:S01]  /*0d10*/  IADD3 R9, PT, PT, R9, R10, RZ ;  /* 0x0000000a09097210 */ /* 0x000fe20007ffe0ff */
[----:B------:R-:W2:Y:S04]  /*0d20*/  LDG.E R3, desc[UR4][R2.64] ;  /* 0x0000000402037981 */ /* 0x000ea8000c1e1900 */
[----:B------:R-:W-:-:S04]  /*0d30*/  IMAD R7, R9, R0, R7 ;  /* 0x0000000009077224 */ /* 0x000fc800078e0207 */
[----:B0-----:R-:W-:Y:S02]  /*0d40*/  IMAD.WIDE R6, R7, 0x4, R4 ;  /* 0x0000000407067825 */ /* 0x001fe400078e0204 */
[----:B------:R-:W0:Y:S04]  /*0d50*/  LDC.64 R4, c[0x0][0x3b8] ;  /* 0x0000ee00ff047b82 */ /* 0x000e280000000a00 */
[----:B------:R-:W2:Y:S01]  /*0d60*/  LDG.E R6, desc[UR4][R6.64] ;  /* 0x0000000406067981 */ /* 0x000ea2000c1e1900 */
[----:B------:R-:W-:-:S05]  /*0d70*/  IADD3 R9, PT, PT, R8, R10, RZ ;  /* 0x0000000a08097210 */ /* 0x000fca0007ffe0ff */
[----:B0-----:R-:W-:-:S04]  /*0d80*/  IMAD.WIDE R4, R9, 0x4, R4 ;  /* 0x0000000409047825 */ /* 0x001fc800078e0204 */
[----:B--2---:R-:W-:-:S05]  /*0d90*/  FMUL R9, R6, R3 ;  /* 0x0000000306097220 */ /* 0x004fca0000400000 */
[----:B------:R-:W-:Y:S01]  /*0da0*/  REDG.E.ADD.F32.FTZ.RN.STRONG.GPU desc[UR4][R4.64], R9 ;  /* 0x00000009040079a6 */ /* 0x000fe2000c12f304 */
[----:B------:R-:W-:Y:S05]  /*0db0*/  EXIT ;  /* 0x000000000000794d */ /* 0x000fea0003800000 */
.L_x_4:
[----:B------:R-:W-:-:S00]  /*0dc0*/  BRA `(.L_x_4) ;  /* 0xfffffffc00fc7947 */ /* 0x000fc0000383ffff */
[----:B------:R-:W-:-:S00]  /*0dd0*/  NOP ;  /* 0x0000000000007918 */ /* 0x000fc00000000000 */
        /* <DEDUP_REMOVED lines=10> */
.L_x_10:


//--------------------- .text._Z35voxel_pooling_train_backward_kerneliiiiiiiiPKiPKfS2_PfS3_S2_ --------------------------
	.section	.text._Z35voxel_pooling_train_backward_kerneliiiiiiiiPKiPKfS2_PfS3_S2_,"ax",@progbits
	.align	128
        .global         _Z35voxel_pooling_train_backward_kerneliiiiiiiiPKiPKfS2_PfS3_S2_
        .type           _Z35voxel_pooling_train_backward_kerneliiiiiiiiPKiPKfS2_PfS3_S2_,@function
        .size           _Z35voxel_pooling_train_backward_kerneliiiiiiiiPKiPKfS2_PfS3_S2_,(.L_x_11 - _Z35voxel_pooling_train_backward_kerneliiiiiiiiPKiPKfS2_PfS3_S2_)
        .other          _Z35voxel_pooling_train_backward_kerneliiiiiiiiPKiPKfS2_PfS3_S2_,@"STO_CUDA_ENTRY STV_DEFAULT"
_Z35voxel_pooling_train_backward_kerneliiiiiiiiPKiPKfS2_PfS3_S2_:
.text._Z35voxel_pooling_train_backward_kerneliiiiiiiiPKiPKfS2_PfS3_S2_:
        /* <DEDUP_REMOVED lines=11> */
[----:B------:R-:W-:Y:S02]  /*00b0*/  LEA R5, R0, R0, 0x1 ;  /* 0x0000000000057211 */ /* 0x000fe400078e08ff */
[----:B------:R-:W-:Y:S01]  /*00c0*/  IABS R12, R3 ;  /* 0x00000003000c7213 */ /* 0x000fe20000000000 */
[----:B------:R-:W2:Y:S03]  /*00d0*/  LDCU.64 UR6, c[0x0][0x390] ;  /* 0x00007200ff0677ac */ /* 0x000ea60008000a00 */
[----:B------:R-:W3:Y:S01]  /*00e0*/  LDC R17, c[0x0][0x388] ;  /* 0x0000e200ff117b82 */ /* 0x000ee20000000800 */
[----:B------:R-:W4:Y:S01]  /*00f0*/  LDCU UR8, c[0x0][0x398] ;  /* 0x00007300ff0877ac */ /* 0x000f220008000800 */
[----:B0-----:R-:W-:-:S05]  /*0100*/  IMAD.WIDE R8, R5, 0x4, R8 ;  /* 0x0000000405087825 */ /* 0x001fca00078e0208 */
[----:B-1----:R-:W2:Y:S04]  /*0110*/  LDG.E R2, desc[UR4][R8.64] ;  /* 0x0000000408027981 */ /* 0x002ea8000c1e1900 */
[----:B------:R-:W5:Y:S04]  /*0120*/  LDG.E R4, desc[UR4][R8.64+0x4] ;  /* 0x0000040408047981 */ /* 0x000f68000c1e1900 */
[----:B------:R0:W4:Y:S01]  /*0130*/  LDG.E R6, desc[UR4][R8.64+0x8] ;  /* 0x0000080408067981 */ /* 0x000122000c1e1900 */
[----:B------:R-:W1:Y:S01]  /*0140*/  I2F.RP R5, R12 ;  /* 0x0000000c00057306 */ /* 0x000e620000209400 */
[----:B0-----:R-:W-:-:S07]  /*0150*/  IABS R8, R0 ;  /* 0x0000000000087213 */ /* 0x001fce0000000000 */
[----:B-1----:R-:W0:Y:S02]  /*0160*/  MUFU.RCP R5, R5 ;  /* 0x0000000500057308 */ /* 0x002e240000001000 */
[----:B0-----:R-:W-:-:S06]  /*0170*/  IADD3 R10, PT, PT, R5, 0xffffffe, RZ ;  /* 0x0ffffffe050a7810 */ /* 0x001fcc0007ffe0ff */
[----:B------:R0:W1:Y:S02]  /*0180*/  F2I.FTZ.U32.TRUNC.NTZ R11, R10 ;  /* 0x0000000a000b7305 */ /* 0x000064000021f000 */
[----:B0-----:R-:W-:Y:S01]  /*0190*/  HFMA2 R10, -RZ, RZ, 0, 0 ;  /* 0x00000000ff0a7431 */ /* 0x001fe200000001ff */
[----:B-1----:R-:W-:-:S05]  /*01a0*/  IADD3 R7, PT, PT, RZ, -R11, RZ ;  /* 0x8000000bff077210 */ /* 0x002fca0007ffe0ff */
[----:B------:R-:W-:-:S04]  /*01b0*/  IMAD R7, R7, R12, RZ ;  /* 0x0000000c07077224 */ /* 0x000fc800078e02ff */
[----:B------:R-:W-:Y:S01]  /*01c0*/  IMAD.HI.U32 R11, R11, R7, R10 ;  /* 0x000000070b0b7227 */ /* 0x000fe200078e000a */
[----:B---3--:R-:W-:-:S04]  /*01d0*/  IABS R7, R17 ;  /* 0x0000001100077213 */ /* 0x008fc80000000000 */
[----:B------:R-:W0:Y:S01]  /*01e0*/  I2F.RP R10, R7 ;  /* 0x00000007000a7306 */ /* 0x000e220000209400 */
[----:B------:R-:W-:-:S05]  /*01f0*/  IMAD.HI.U32 R19, R11, R8, RZ ;  /* 0x000000080b137227 */ /* 0x000fca00078e00ff */
[----:B------:R-:W-:-:S05]  /*0200*/  IADD3 R5, PT, PT, -R19, RZ, RZ ;  /* 0x000000ff13057210 */ /* 0x000fca0007ffe1ff */
[C---:B------:R-:W-:Y:S01]  /*0210*/  IMAD R5, R12.reuse, R5, R8 ;  /* 0x000000050c057224 */ /* 0x040fe200078e0208 */
[----:B0-----:R-:W0:Y:S04]  /*0220*/  MUFU.RCP R10, R10 ;  /* 0x0000000a000a7308 */ /* 0x001e280000001000 */
[----:B------:R-:W-:-:S13]  /*0230*/  ISETP.GT.U32.AND P0, PT, R12, R5, PT ;  /* 0x000000050c00720c */ /* 0x000fda0003f04070 */
[-C--:B------:R-:W-:Y:S02]  /*0240*/  @!P0 IADD3 R5, PT, PT, R5, -R12.reuse, RZ ;  /* 0x8000000c05058210 */ /* 0x080fe40007ffe0ff */
[----:B------:R-:W-:Y:S02]  /*0250*/  @!P0 IADD3 R19, PT, PT, R19, 0x1, RZ ;  /* 0x0000000113138810 */ /* 0x000fe40007ffe0ff */
[----:B------:R-:W-:Y:S02]  /*0260*/  ISETP.GE.U32.AND P1, PT, R5, R12, PT ;  /* 0x0000000c0500720c */ /* 0x000fe40003f26070 */
[----:B------:R-:W-:Y:S02]  /*0270*/  LOP3.LUT R5, R0, R3, RZ, 0x3c, !PT ;  /* 0x0000000300057212 */ /* 0x000fe400078e3cff */
[----:B------:R-:W-:Y:S02]  /*0280*/  ISETP.NE.AND P0, PT, R3, RZ, PT ;  /* 0x000000ff0300720c */ /* 0x000fe40003f05270 */
[----:B------:R-:W-:-:S02]  /*0290*/  ISETP.GE.AND P2, PT, R5, RZ, PT ;  /* 0x000000ff0500720c */ /* 0x000fc40003f46270 */
[----:B0-----:R-:W-:-:S04]  /*02a0*/  IADD3 R8, PT, PT, R10, 0xffffffe, RZ ;  /* 0x0ffffffe0a087810 */ /* 0x001fc80007ffe0ff */
[----:B------:R-:W0:Y:S01]  /*02b0*/  F2I.FTZ.U32.TRUNC.NTZ R9, R8 ;  /* 0x0000000800097305 */ /* 0x000e22000021f000 */
[----:B------:R-:W-:-:S06]  /*02c0*/  @P1 IADD3 R19, PT, PT, R19, 0x1, RZ ;  /* 0x0000000113131810 */ /* 0x000fcc0007ffe0ff */
[----:B------:R-:W-:Y:S02]  /*02d0*/  @!P2 IADD3 R19, PT, PT, -R19, RZ, RZ ;  /* 0x000000ff1313a210 */ /* 0x000fe40007ffe1ff */
[----:B------:R-:W-:-:S04]  /*02e0*/  @!P0 LOP3.LUT R19, RZ, R3, RZ, 0x33, !PT ;  /* 0x00000003ff138212 */ /* 0x000fc800078e33ff */
[----:B------:R-:W-:Y:S02]  /*02f0*/  IADD3 R5, PT, PT, -R19, RZ, RZ ;  /* 0x000000ff13057210 */ /* 0x000fe40007ffe1ff */
[----:B0-----:R-:W-:-:S03]  /*0300*/  IADD3 R8, PT, PT, RZ, -R9, RZ ;  /* 0x80000009ff087210 */ /* 0x001fc60007ffe0ff */
[----:B------:R-:W-:Y:S02]  /*0310*/  IMAD R12, R3, R5, R0 ;  /* 0x00000005030c7224 */ /* 0x000fe400078e0200 */
[----:B------:R-:W-:Y:S01]  /*0320*/  IMAD R3, R8, R7, RZ ;  /* 0x0000000708037224 */ /* 0x000fe200078e02ff */
[----:B------:R-:W-:Y:S02]  /*0330*/  MOV R8, RZ ;  /* 0x000000ff00087202 */ /* 0x000fe40000000f00 */
[----:B------:R-:W-:-:S03]  /*0340*/  IABS R10, R12 ;  /* 0x0000000c000a7213 */ /* 0x000fc60000000000 */
[----:B------:R-:W-:Y:S01]  /*0350*/  IMAD.HI.U32 R8, R9, R3, R8 ;  /* 0x0000000309087227 */ /* 0x000fe200078e0008 */
[----:B--2---:R-:W-:Y:S02]  /*0360*/  ISETP.GE.AND P1, PT, R2, UR6, PT ;  /* 0x0000000602007c0c */ /* 0x004fe4000bf26270 */
[----:B-----5:R-:W-:Y:S02]  /*0370*/  ISETP.GE.AND P2, PT, R4, UR7, PT ;  /* 0x0000000704007c0c */ /* 0x020fe4000bf46270 */
[----:B------:R-:W-:Y:S02]  /*0380*/  ISETP.LT.OR P1, PT, R2, RZ, P1 ;  /* 0x000000ff0200720c */ /* 0x000fe40000f21670 */
[----:B----4-:R-:W-:Y:S02]  /*0390*/  ISETP.GE.AND P0, PT, R6, UR8, PT ;  /* 0x0000000806007c0c */ /* 0x010fe4000bf06270 */
[----:B------:R-:W-:Y:S02]  /*03a0*/  ISETP.LT.OR P2, PT, R4, RZ, P2 ;  /* 0x000000ff0400720c */ /* 0x000fe40001741670 */
        /* <DEDUP_REMOVED lines=12> */
[----:B------:R-:W-:-:S06]  /*0470*/  @!P3 IADD3 R10, PT, PT, R10, -R7, RZ ;  /* 0x800000070a0ab210 */ /* 0x000fcc0007ffe0ff */
[----:B------:R-:W-:Y:S05]  /*0480*/  @!P0 EXIT ;  /* 0x000000000000894d */ /* 0x000fea0003800000 */
[----:B------:R-:W-:Y:S01]  /*0490*/  ISETP.GE.U32.AND P2, PT, R10, R7, PT ;  /* 0x000000070a00720c */ /* 0x000fe20003f46070 */
[----:B------:R-:W0:Y:S01]  /*04a0*/  LDCU UR6, c[0x0][0x39c] ;  /* 0x00007380ff0677ac */ /* 0x000e220008000800 */
[C---:B------:R-:W-:Y:S01]  /*04b0*/  LOP3.LUT R2, R12.reuse, R17, RZ, 0x3c, !PT ;  /* 0x000000110c027212 */ /* 0x040fe200078e3cff */
[----:B------:R-:W1:Y:S01]  /*04c0*/  LDC.64 R4, c[0x0][0x3b0] ;  /* 0x0000ec00ff047b82 */ /* 0x000e620000000a00 */
[----:B------:R-:W-:Y:S01]  /*04d0*/  ISETP.GE.AND P0, PT, R12, RZ, PT ;  /* 0x000000ff0c00720c */ /* 0x000fe20003f06270 */
[----:B------:R-:W-:Y:S01]  /*04e0*/  HFMA2 R20, -RZ, RZ, 0, 0 ;  /* 0x00000000ff147431 */ /* 0x000fe200000001ff */
[----:B------:R-:W-:Y:S01]  /*04f0*/  ISETP.GE.AND P1, PT, R2, RZ, PT ;  /* 0x000000ff0200720c */ /* 0x000fe20003f26270 */
[----:B------:R-:W-:Y:S01]  /*0500*/  IMAD R18, R9, R0, RZ ;  /* 0x0000000009127224 */ /* 0x000fe200078e02ff */
[----:B------:R-:W-:Y:S02]  /*0510*/  @!P3 IADD3 R8, PT, PT, R8, 0x1, RZ ;  /* 0x000000010808b810 */ /* 0x000fe40007ffe0ff */
[----:B------:R-:W-:Y:S01]  /*0520*/  ISETP.GT.U32.AND P3, PT, R7, R10, PT ;  /* 0x0000000a0700720c */ /* 0x000fe20003f64070 */
[----:B------:R-:W2:Y:S01]  /*0530*/  LDC.64 R2, c[0x0][0x3c0] ;  /* 0x0000f000ff027b82 */ /* 0x000ea20000000a00 */
[----:B------:R-:W-:-:S02]  /*0540*/  IADD3 R7, PT, PT, R10, -R7, RZ ;  /* 0x800000070a077210 */ /* 0x000fc40007ffe0ff */
[----:B------:R-:W-:Y:S02]  /*0550*/  @P2 IADD3 R8, PT, PT, R8, 0x1, RZ ;  /* 0x0000000108082810 */ /* 0x000fe40007ffe0ff */
[----:B------:R-:W-:Y:S02]  /*0560*/  SEL R7, R7, R10, !P3 ;  /* 0x0000000a07077207 */ /* 0x000fe40005800000 */
[----:B------:R-:W-:Y:S02]  /*0570*/  ISETP.NE.AND P2, PT, R17, RZ, PT ;  /* 0x000000ff1100720c */ /* 0x000fe40003f45270 */
[----:B------:R-:W-:Y:S02]  /*0580*/  LOP3.LUT R16, RZ, R17, RZ, 0x33, !PT ;  /* 0x00000011ff107212 */ /* 0x000fe400078e33ff */
[----:B------:R-:W-:Y:S02]  /*0590*/  @!P1 IADD3 R8, PT, PT, -R8, RZ, RZ ;  /* 0x000000ff08089210 */ /* 0x000fe40007ffe1ff */
[----:B------:R-:W-:-:S02]  /*05a0*/  @!P0 IADD3 R7, PT, PT, -R7, RZ, RZ ;  /* 0x000000ff07078210 */ /* 0x000fc40007ffe1ff */
[----:B------:R-:W-:Y:S02]  /*05b0*/  ISETP.GE.U32.AND P0, PT, R0, 0x8, PT ;  /* 0x000000080000780c */ /* 0x000fe40003f06070 */
[C---:B------:R-:W-:Y:S02]  /*05c0*/  SEL R8, R16.reuse, R8, !P2 ;  /* 0x0000000810087207 */ /* 0x040fe40005000000 */
[----:B------:R-:W-:-:S03]  /*05d0*/  SEL R16, R16, R7, !P2 ;  /* 0x0000000710107207 */ /* 0x000fc60005000000 */
[C---:B0-----:R-:W-:Y:S02]  /*05e0*/  IMAD R8, R19.reuse, UR6, R8 ;  /* 0x0000000613087c24 */ /* 0x041fe4000f8e0208 */
[----:B------:R-:W-:Y:S02]  /*05f0*/  IMAD R19, R19, R0, RZ ;  /* 0x0000000013137224 */ /* 0x000fe400078e02ff */
[----:B------:R-:W-:-:S04]  /*0600*/  IMAD R7, R8, R17, R16 ;  /* 0x0000001108077224 */ /* 0x000fc800078e0210 */
[----:B-1----:R-:W-:-:S04]  /*0610*/  IMAD.WIDE R4, R7, 0x4, R4 ;  /* 0x0000000407047825 */ /* 0x002fc800078e0204 */
[----:B--2---:R-:W-:Y:S01]  /*0620*/  IMAD.WIDE R2, R7, 0x4, R2 ;  /* 0x0000000407027825 */ /* 0x004fe200078e0202 */
[----:B------:R-:W-:Y:S06]  /*0630*/  @!P0 BRA `(.L_x_5) ;  /* 0x0000000400748947 */ /* 0x000fec0003800000 */
[----:B------:R-:W-:Y:S01]  /*0640*/  LOP3.LUT R20, R0, 0x7ffffff8, RZ, 0xc0, !PT ;  /* 0x7ffffff800147812 */ /* 0x000fe200078ec0ff */
[----:B------:R-:W-:Y:S01]  /*0650*/  IMAD R22, R19, R17, R16 ;  /* 0x0000001113167224 */ /* 0x000fe200078e0210 */
[----:B------:R-:W-:Y:S02]  /*0660*/  MOV R21, R18 ;  /* 0x0000001200157202 */ /* 0x000fe40000000f00 */
[----:B------:R-:W-:-:S07]  /*0670*/  IADD3 R23, PT, PT, -R20, RZ, RZ ;  /* 0x000000ff14177210 */ /* 0x000fce0007ffe1ff */
.L_x_6:
[----:B------:R-:W0:Y:S01]  /*0680*/  LDC.64 R6, c[0x0][0x3c8] ;  /* 0x0000f200ff067b82 */ /* 0x000e220000000a00 */
[----:B-1----:R-:W2:Y:S07]  /*0690*/  LDG.E R11, desc[UR4][R4.64] ;  /* 0x00000004040b7981 */ /* 0x002eae000c1e1900 */
[----:B------:R-:W1:Y:S08]  /*06a0*/  LDC.64 R14, c[0x0][0x3b8] ;  /* 0x0000ee00ff0e7b82 */ /* 0x000e700000000a00 */
[----:B------:R-:W3:Y:S01]  /*06b0*/  LDC.64 R8, c[0x0][0x3a8] ;  /* 0x0000ea00ff087b82 */ /* 0x000ee20000000a00 */
[----:B0-----:R-:W-:-:S05]  /*06c0*/  IMAD.WIDE R6, R21, 0x4, R6 ;  /* 0x0000000415067825 */ /* 0x001fca00078e0206 */
[----:B------:R-:W2:Y:S01]  /*06d0*/  LDG.E R10, desc[UR4][R6.64] ;  /* 0x00000004060a7981 */ /* 0x000ea2000c1e1900 */
[----:B-1----:R-:W-:-:S04]  /*06e0*/  IMAD.WIDE R14, R22, 0x4, R14 ;  /* 0x00000004160e7825 */ /* 0x002fc800078e020e */
[----:B---3--:R-:W-:-:S04]  /*06f0*/  IMAD.WIDE R8, R22, 0x4, R8 ;  /* 0x0000000416087825 */ /* 0x008fc800078e0208 */
[----:B--2---:R-:W-:-:S05]  /*0700*/  FMUL R25, R10, R11 ;  /* 0x0000000b0a197220 */ /* 0x004fca0000400000 */
[----:B------:R0:W-:Y:S04]  /*0710*/  REDG.E.ADD.F32.FTZ.RN.STRONG.GPU desc[UR4][R14.64], R25 ;  /* 0x000000190e0079a6 */ /* 0x0001e8000c12f304 */
[----:B------:R-:W2:Y:S04]  /*0720*/  LDG.E R10, desc[UR4][R6.64] ;  /* 0x00000004060a7981 */ /* 0x000ea8000c1e1900 */
[----:B------:R-:W2:Y:S02]  /*0730*/  LDG.E R11, desc[UR4][R8.64] ;  /* 0x00000004080b7981 */ /* 0x000ea4000c1e1900 */
[----:B--2---:R-:W-:-:S05]  /*0740*/  FMUL R27, R10, R11 ;  /* 0x0000000b0a1b7220 */ /* 0x004fca0000400000 */
[----:B------:R1:W-:Y:S04]  /*0750*/  REDG.E.ADD.F32.FTZ.RN.STRONG.GPU desc[UR4][R2.64], R27 ;  /* 0x0000001b020079a6 */ /* 0x0003e8000c12f304 */
[----:B------:R-:W2:Y:S04]  /*0760*/  LDG.E R10, desc[UR4][R6.64+0x4] ;  /* 0x00000404060a7981 */ /* 0x000ea8000c1e1900 */
[----:B------:R-:W2:Y:S01]  /*0770*/  LDG.E R11, desc[UR4][R4.64] ;  /* 0x00000004040b7981 */ /* 0x000ea2000c1e1900 */
[----:B------:R-:W-:-:S04]  /*0780*/  IMAD.WIDE R12, R17, 0x4, R14 ;  /* 0x00000004110c7825 */ /* 0x000fc800078e020e */
[----:B--2---:R-:W-:Y:S01]  /*0790*/  FMUL R29, R10, R11 ;  /* 0x0000000b0a1d7220 */ /* 0x004fe20000400000 */
[----:B------:R-:W-:-:S04]  /*07a0*/  IMAD.WIDE R10, R17, 0x4, R8 ;  /* 0x00000004110a7825 */ /* 0x000fc800078e0208 */
[----:B------:R2:W-:Y:S04]  /*07b0*/  REDG.E.ADD.F32.FTZ.RN.STRONG.GPU desc[UR4][R12.64], R29 ;  /* 0x0000001d0c0079a6 */ /* 0x0005e8000c12f304 */
[----:B0-----:R-:W3:Y:S04]  /*07c0*/  LDG.E R14, desc[UR4][R6.64+0x4] ;  /* 0x00000404060e7981 */ /* 0x001ee8000c1e1900 */
[----:B------:R-:W3:Y:S02]  /*07d0*/  LDG.E R15, desc[UR4][R10.64] ;  /* 0x000000040a0f7981 */ /* 0x000ee4000c1e1900 */
[----:B---3--:R-:W-:-:S05]  /*07e0*/  FMUL R25, R14, R15 ;  /* 0x0000000f0e197220 */ /* 0x008fca0000400000 */
[----:B------:R0:W-:Y:S04]  /*07f0*/  REDG.E.ADD.F32.FTZ.RN.STRONG.GPU desc[UR4][R2.64], R25 ;  /* 0x00000019020079a6 */ /* 0x0001e8000c12f304 */
[----:B------:R-:W1:Y:S04]  /*0800*/  LDG.E R8, desc[UR4][R6.64+0x8] ;  /* 0x0000080406087981 */ /* 0x000e68000c1e1900 */
[----:B------:R-:W1:Y:S01]  /*0810*/  LDG.E R9, desc[UR4][R4.64] ;  /* 0x0000000404097981 */ /* 0x000e62000c1e1900 */
[----:B------:R-:W-:-:S04]  /*0820*/  IMAD.WIDE R14, R17, 0x4, R12 ;  /* 0x00000004110e7825 */ /* 0x000fc800078e020c */
[----:B-1----:R-:W-:Y:S01]  /*0830*/  FMUL R27, R8, R9 ;  /* 0x00000009081b7220 */ /* 0x002fe20000400000 */
[----:B------:R-:W-:-:S04]  /*0840*/  IMAD.WIDE R8, R17, 0x4, R10 ;  /* 0x0000000411087825 */ /* 0x000fc800078e020a */
[----:B------:R1:W-:Y:S04]  /*0850*/  REDG.E.ADD.F32.FTZ.RN.STRONG.GPU desc[UR4][R14.64], R27 ;  /* 0x0000001b0e0079a6 */ /* 0x0003e8000c12f304 */
[----:B--2---:R-:W2:Y:S04]  /*0860*/  LDG.E R12, desc[UR4][R6.64+0x8] ;  /* 0x00000804060c7981 */ /* 0x004ea8000c1e1900 */
[----:B------:R-:W2:Y:S02]  /*0870*/  LDG.E R13, desc[UR4][R8.64] ;  /* 0x00000004080d7981 */ /* 0x000ea4000c1e1900 */
[----:B--2---:R-:W-:-:S05]  /*0880*/  FMUL R29, R12, R13 ;  /* 0x0000000d0c1d7220 */ /* 0x004fca0000400000 */
[----:B------:R2:W-:Y:S04]  /*0890*/  REDG.E.ADD.F32.FTZ.RN.STRONG.GPU desc[UR4][R2.64], R29 ;  /* 0x0000001d020079a6 */ /* 0x0005e8000c12f304 */
[----:B------:R-:W0:Y:S04]  /*08a0*/  LDG.E R12, desc[UR4][R6.64+0xc] ;  /* 0x00000c04060c7981 */ /* 0x000e28000c1e1900 */
[----:B------:R-:W0:Y:S01]  /*08b0*/  LDG.E R13, desc[UR4][R4.64] ;  /* 0x00000004040d7981 */ /* 0x000e22000c1e1900 */
[----:B------:R-:W-:-:S04]  /*08c0*/  IMAD.WIDE R10, R17, 0x4, R14 ;  /* 0x00000004110a7825 */ /* 0x000fc800078e020e */
[----:B0-----:R-:W-:Y:S01]  /*08d0*/  FMUL R25, R12, R13 ;  /* 0x0000000d0c197220 */ /* 0x001fe20000400000 */
[----:B------:R-:W-:-:S04]  /*08e0*/  IMAD.WIDE R12, R17, 0x4, R8 ;  /* 0x00000004110c7825 */ /* 0x000fc800078e0208 */
[----:B------:R0:W-:Y:S04]  /*08f0*/  REDG.E.ADD.F32.FTZ.RN.STRONG.GPU desc[UR4][R10.64], R25 ;  /* 0x000000190a0079a6 */ /* 0x0001e8000c12f304 */
[----:B-1----:R-:W3:Y:S04]  /*0900*/  LDG.E R14, desc[UR4][R6.64+0xc] ;  /* 0x00000c04060e7981 */ /* 0x002ee8000c1e1900 */
[----:B------:R-:W3:Y:S02]  /*0910*/  LDG.E R15, desc[UR4][R12.64] ;  /* 0x000000040c0f7981 */ /* 0x000ee4000c1e1900 */
[----:B---3--:R-:W-:-:S05]  /*0920*/  FMUL R27, R14, R15 ;  /* 0x0000000f0e1b7220 */ /* 0x008fca0000400000 */
        /* <DEDUP_REMOVED lines=33> */
[----:B------:R-:W-:Y:S01]  /*0b40*/  IMAD.WIDE R10, R17, 0x4, R8 ;  /* 0x00000004110a7825 */ /* 0x000fe200078e0208 */
[----:B------:R-:W-:-:S03]  /*0b50*/  IADD3 R23, PT, PT, R23, 0x8, RZ ;  /* 0x0000000817177810 */ /* 0x000fc60007ffe0ff */
[----:B--2---:R-:W-:Y:S01]  /*0b60*/  FMUL R29, R12, R13 ;  /* 0x0000000d0c1d7220 */ /* 0x004fe20000400000 */
[----:B------:R-:W-:-:S04]  /*0b70*/  IMAD.WIDE R12, R17, 0x4, R14 ;  /* 0x00000004110c7825 */ /* 0x000fc800078e020e */
[----:B------:R1:W-:Y:S04]  /*0b80*/  REDG.E.ADD.F32.FTZ.RN.STRONG.GPU desc[UR4][R10.64], R29 ;  /* 0x0000001d0a0079a6 */ /* 0x0003e8000c12f304 */
[----:B0-----:R-:W2:Y:S04]  /*0b90*/  LDG.E R8, desc[UR4][R6.64+0x1c] ;  /* 0x00001c0406087981 */ /* 0x001ea8000c1e1900 */
[----:B------:R-:W2:Y:S01]  /*0ba0*/  LDG.E R13, desc[UR4][R12.64] ;  /* 0x000000040c0d7981 */ /* 0x000ea2000c1e1900 */
[----:B------:R-:W-:Y:S02]  /*0bb0*/  ISETP.NE.AND P0, PT, R23, RZ, PT ;  /* 0x000000ff1700720c */ /* 0x000fe40003f05270 */
[----:B------:R-:W-:-:S02]  /*0bc0*/  IADD3 R21, PT, PT, R21, 0x8, RZ ;  /* 0x0000000815157810 */ /* 0x000fc40007ffe0ff */
[----:B------:R-:W-:Y:S01]  /*0bd0*/  LEA R22, R17, R22, 0x3 ;  /* 0x0000001611167211 */ /* 0x000fe200078e18ff */
[----:B--2---:R-:W-:-:S05]  /*0be0*/  FMUL R9, R8, R13 ;  /* 0x0000000d08097220 */ /* 0x004fca0000400000 */
[----:B------:R1:W-:Y:S03]  /*0bf0*/  REDG.E.ADD.F32.FTZ.RN.STRONG.GPU desc[UR4][R2.64], R9 ;  /* 0x00000009020079a6 */ /* 0x0003e6000c12f304 */
[----:B------:R-:W-:Y:S05]  /*0c00*/  @P0 BRA `(.L_x_6) ;  /* 0xfffffff8009c0947 */ /* 0x000fea000383ffff */
.L_x_5:
[----:B------:R-:W-:-:S13]  /*0c10*/  LOP3.LUT P0, R6, R0, 0x7, RZ, 0xc0, !PT ;  /* 0x0000000700067812 */ /* 0x000fda000780c0ff */
[----:B------:R-:W-:Y:S05]  /*0c20*/  @!P0 EXIT ;  /* 0x000000000000894d */ /* 0x000fea0003800000 */
[----:B------:R-:W-:Y:S02]  /*0c30*/  ISETP.GE.U32.AND P0, PT, R6, 0x4, PT ;  /* 0x000000040600780c */ /* 0x000fe40003f06070 */
[----:B------:R-:W-:-:S04]  /*0c40*/  LOP3.LUT R21, R0, 0x3, RZ, 0xc0, !PT ;  /* 0x0000000300157812 */ /* 0x000fc800078ec0ff */
[----:B------:R-:W-:-:S07]  /*0c50*/  ISETP.NE.AND P1, PT, R21, RZ, PT ;  /* 0x000000ff1500720c */ /* 0x000fce0003f25270 */
[----:B------:R-:W-:Y:S06]  /*0c60*/  @!P0 BRA `(.L_x_7) ;  /* 0x0000000000c08947 */ /* 0x000fec0003800000 */
[----:B------:R-:W0:Y:S01]  /*0c70*/  LDC.64 R6, c[0x0][0x3c8] ;  /* 0x0000f200ff067b82 */ /* 0x000e220000000a00 */
[----:B-1----:R-:W-:Y:S01]  /*0c80*/  IADD3 R9, PT, PT, R18, R20, RZ ;  /* 0x0000001412097210 */ /* 0x002fe20007ffe0ff */
[----:B------:R-:W2:Y:S06]  /*0c90*/  LDG.E R15, desc[UR4][R4.64] ;  /* 0x00000004040f7981 */ /* 0x000eac000c1e1900 */
[----:B------:R-:W1:Y:S01]  /*0ca0*/  LDC.64 R10, c[0x0][0x3b8] ;  /* 0x0000ee00ff0a7b82 */ /* 0x000e620000000a00 */
[----:B0-----:R-:W-:-:S07]  /*0cb0*/  IMAD.WIDE R6, R9, 0x4, R6 ;  /* 0x0000000409067825 */ /* 0x001fce00078e0206 */
[----:B------:R-:W0:Y:S01]  /*0cc0*/  LDC.64 R8, c[0x0][0x3a8] ;  /* 0x0000ea00ff087b82 */ /* 0x000e220000000a00 */
[----:B------:R-:W2:Y:S01]  /*0cd0*/  LDG.E R14, desc[UR4][R6.64] ;  /* 0x00000004060e7981 */ /* 0x000ea2000c1e1900 */
[----:B------:R-:W-:-:S05]  /*0ce0*/  IADD3 R12, PT, PT, R19, R20, RZ ;  /* 0x00000014130c7210 */ /* 0x000fca0007ffe0ff */
[----:B------:R-:W-:-:S04]  /*0cf0*/  IMAD R13, R12, R17, R16 ;  /* 0x000000110c0d7224 */ /* 0x000fc800078e0210 */
[----:B-1----:R-:W-:-:S04]  /*0d00*/  IMAD.WIDE R10, R13, 0x4, R10 ;  /* 0x000000040d0a7825 */ /* 0x002fc800078e020a */
[----:B0-----:R-:W-:-:S04]  /*0d10*/  IMAD.WIDE R8, R13, 0x4, R8 ;  /* 0x000000040d087825 */ /* 0x001fc800078e0208 */
        /* <DEDUP_REMOVED lines=35> */
[----:B------:R2:W-:Y:S01]  /*0f50*/  REDG.E.ADD.F32.FTZ.RN.STRONG.GPU desc[UR4][R2.64], R9 ;  /* 0x00000009020079a6 */ /* 0x0005e2000c12f304 */
[----:B------:R-:W-:-:S07]  /*0f60*/  IADD3 R20, PT, PT, R20, 0x4, RZ ;  /* 0x0000000414147810 */ /* 0x000fce0007ffe0ff */
.L_x_7:
[----:B------:R-:W-:Y:S05]  /*0f70*/  @!P1 EXIT ;  /* 0x000000000000994d */ /* 0x000fea0003800000 */
[----:B------:R-:W-:Y:S02]  /*0f80*/  ISETP.NE.AND P0, PT, R21, 0x1, PT ;  /* 0x000000011500780c */ /* 0x000fe40003f05270 */
[----:B------:R-:W-:-:S04]  /*0f90*/  LOP3.LUT R0, R0, 0x1, RZ, 0xc0, !PT ;  /* 0x0000000100007812 */ /* 0x000fc800078ec0ff */
[----:B------:R-:W-:-:S07]  /*0fa0*/  ISETP.NE.U32.AND P1, PT, R0, 0x1, PT ;  /* 0x000000010000780c */ /* 0x000fce0003f25070 */
[----:B------:R-:W-:Y:S06]  /*0fb0*/  @!P0 BRA `(.L_x_8) ;  /* 0x0000000000708947 */ /* 0x000fec0003800000 */
[----:B------:R-:W0:Y:S01]  /*0fc0*/  LDC.64 R6, c[0x0][0x3c8] ;  /* 0x0000f200ff067b82 */ /* 0x000e220000000a00 */
[----:B-12---:R-:W-:Y:S01]  /*0fd0*/  IADD3 R9, PT, PT, R18, R20, RZ ;  /* 0x0000001412097210 */ /* 0x006fe20007ffe0ff */
        /* <DEDUP_REMOVED lines=21> */
[----:B------:R-:W0:Y:S04]  /*1130*/  LDG.E R0, desc[UR4][R6.64+0x4] ;  /* 0x0000040406007981 */ /* 0x000e28000c1e1900 */
[----:B------:R-:W0:Y:S02]  /*1140*/  LDG.E R15, desc[UR4][R14.64] ;  /* 0x000000040e0f7981 */ /* 0x000e24000c1e1900 */
[----:B0-----:R-:W-:-:S05]  /*1150*/  FMUL R9, R0, R15 ;  /* 0x0000000f00097220 */ /* 0x001fca0000400000 */
[----:B------:R3:W-:Y:S01]  /*1160*/  REDG.E.ADD.F32.FTZ.RN.STRONG.GPU desc[UR4][R2.64], R9 ;  /* 0x00000009020079a6 */ /* 0x0007e2000c12f304 */
[----:B------:R-:W-:-:S07]  /*1170*/  IADD3 R20, PT, PT, R20, 0x2, RZ ;  /* 0x0000000214147810 */ /* 0x000fce0007ffe0ff */
.L_x_8:
[----:B------:R-:W-:Y:S05]  /*1180*/  @P1 EXIT ;  /* 0x000000000000194d */ /* 0x000fea0003800000 */
[----:B------:R-:W0:Y:S01]  /*1190*/  LDC.64 R6, c[0x0][0x3c8] ;  /* 0x0000f200ff067b82 */ /* 0x000e220000000a00 */
[----:B-123--:R-:W-:Y:S01]  /*11a0*/  IADD3 R9, PT, PT, R18, R20, RZ ;  /* 0x0000001412097210 */ /* 0x00efe20007ffe0ff */
        /* <DEDUP_REMOVED lines=10> */
[----:B------:R-:W-:Y:S04]  /*1250*/  REDG.E.ADD.F32.FTZ.RN.STRONG.GPU desc[UR4][R8.64], R13 ;  /* 0x0000000d080079a6 */ /* 0x000fe8000c12f304 */
[----:B------:R-:W2:Y:S04]  /*1260*/  LDG.E R0, desc[UR4][R6.64] ;  /* 0x0000000406007981 */ /* 0x000ea8000c1e1900 */
[----:B------:R-:W2:Y:S02]  /*1270*/  LDG.E R11, desc[UR4][R10.64] ;  /* 0x000000040a0b7981 */ /* 0x000ea4000c1e1900 */
[----:B--2---:R-:W-:-:S05]  /*1280*/  FMUL R5, R0, R11 ;  /* 0x0000000b00057220 */ /* 0x004fca0000400000 */
[----:B------:R-:W-:Y:S01]  /*1290*/  REDG.E.ADD.F32.FTZ.RN.STRONG.GPU desc[UR4][R2.64], R5 ;  /* 0x00000005020079a6 */ /* 0x000fe2000c12f304 */
[----:B------:R-:W-:Y:S05]  /*12a0*/  EXIT ;  /* 0x000000000000794d */ /* 0x000fea0003800000 */
.L_x_9:
        /* <DEDUP_REMOVED lines=13> */
.L_x_11:


//--------------------- .nv.shared.reserved.0     --------------------------
	.section	.nv.shared.reserved.0,"aw",@nobits
	.weak		__nv_reservedSMEM_offset_0_alias
	.size		__nv_reservedSMEM_offset_0_alias, 0, 64
	.other		__nv_reservedSMEM_offset_0_alias,@"STO_CUDA_RESERVED_SHARED STV_DEFAULT"
__nv_reservedSMEM_offset_0_alias:
	.zero		0
	.zero		64


//--------------------- .nv.constant0._Z34voxel_pooling_train_forward_kernelIfEviiiiiiiiPKiPKT_S4_PS2_ --------------------------
	.section	.nv.constant0._Z34voxel_pooling_train_forward_kernelIfEviiiiiiiiPKiPKT_S4_PS2_,"a",@progbits
	.sectionflags	@""
	.align	4
.nv.constant0._Z34voxel_pooling_train_forward_kernelIfEviiiiiiiiPKiPKT_S4_PS2_:
	.zero		960


//--------------------- .nv.constant0._Z35voxel_pooling_train_backward_kerneliiiiiiiiPKiPKfS2_PfS3_S2_ --------------------------
	.section	.nv.constant0._Z35voxel_pooling_train_backward_kerneliiiiiiiiPKiPKfS2_PfS3_S2_,"a",@progbits
	.sectionflags	@""
	.align	4
.nv.constant0._Z35voxel_pooling_train_backward_kerneliiiiiiiiPKiPKfS2_PfS3_S2_:
	.zero		976


//--------------------- SYMBOLS --------------------------

	.type		.nv.reservedSmem.offset0,@object
	.size		.nv.reservedSmem.offset0,0x4
